//
// Generated by NVIDIA NVVM Compiler
//
// Compiler Build ID: CL-36424714
// Cuda compilation tools, release 13.0, V13.0.88
// Based on NVVM 20.0.0
//

.version 9.0
.target sm_100
.address_size 64

	// .globl	_Z10printArrayIdEvPT_m
.extern .func  (.param .b32 func_retval0) vprintf
(
	.param .b64 vprintf_param_0,
	.param .b64 vprintf_param_1
)
;
.global .align 1 .b8 $str[9] = {103, 112, 117, 32, 118, 32, 61, 32};
.global .align 1 .b8 $str$1[5] = {37, 108, 102, 32};
.global .align 1 .b8 $str$2[2] = {10};

.visible .entry _Z10printArrayIdEvPT_m(
	.param .u64 .ptr .align 1 _Z10printArrayIdEvPT_m_param_0,
	.param .u64 _Z10printArrayIdEvPT_m_param_1
)
{
	.local .align 8 .b8 	__local_depot0[8];
	.reg .b64 	%SP;
	.reg .b64 	%SPL;
	.reg .pred 	%p<11>;
	.reg .b32 	%r<66>;
	.reg .b64 	%rd<88>;
	.reg .b64 	%fd<30>;

	mov.u64 	%SPL, __local_depot0;
	cvta.local.u64 	%SP, %SPL;
	ld.param.u64 	%rd22, [_Z10printArrayIdEvPT_m_param_0];
	ld.param.u64 	%rd21, [_Z10printArrayIdEvPT_m_param_1];
	cvta.to.global.u64 	%rd1, %rd22;
	mov.u32 	%r1, %tid.x;
	mov.u32 	%r2, %ctaid.x;
	or.b32  	%r3, %r1, %r2;
	setp.ne.s32 	%p1, %r3, 0;
	@%p1 bra 	$L__BB0_15;
	mov.u64 	%rd23, $str;
	cvta.global.u64 	%rd24, %rd23;
	{ // callseq 0, 0
	.param .b64 param0;
	st.param.b64 	[param0], %rd24;
	.param .b64 param1;
	st.param.b64 	[param1], 0;
	.param .b32 retval0;
	call.uni (retval0), 
	vprintf, 
	(
	param0, 
	param1
	);
	ld.param.b32 	%r4, [retval0];
	} // callseq 0
	setp.eq.s64 	%p2, %rd21, 0;
	@%p2 bra 	$L__BB0_14;
	setp.lt.u64 	%p3, %rd21, 16;
	mov.b64 	%rd84, 0;
	@%p3 bra 	$L__BB0_5;
	and.b64  	%rd84, %rd21, -16;
	add.s64 	%rd81, %rd1, 64;
	add.u64 	%rd26, %SP, 0;
	mov.u64 	%rd82, %rd84;
$L__BB0_4:
	.pragma "nounroll";
	ld.global.f64 	%fd1, [%rd81+-64];
	cvta.to.local.u64 	%rd27, %rd26;
	st.local.f64 	[%rd27], %fd1;
	mov.u64 	%rd28, $str$1;
	cvta.global.u64 	%rd29, %rd28;
	{ // callseq 1, 0
	.param .b64 param0;
	st.param.b64 	[param0], %rd29;
	.param .b64 param1;
	st.param.b64 	[param1], %rd26;
	.param .b32 retval0;
	call.uni (retval0), 
	vprintf, 
	(
	param0, 
	param1
	);
	ld.param.b32 	%r6, [retval0];
	} // callseq 1
	ld.global.f64 	%fd2, [%rd81+-56];
	st.local.f64 	[%rd27], %fd2;
	{ // callseq 2, 0
	.param .b64 param0;
	st.param.b64 	[param0], %rd29;
	.param .b64 param1;
	st.param.b64 	[param1], %rd26;
	.param .b32 retval0;
	call.uni (retval0), 
	vprintf, 
	(
	param0, 
	param1
	);
	ld.param.b32 	%r8, [retval0];
	} // callseq 2
	ld.global.f64 	%fd3, [%rd81+-48];
	st.local.f64 	[%rd27], %fd3;
	{ // callseq 3, 0
	.param .b64 param0;
	st.param.b64 	[param0], %rd29;
	.param .b64 param1;
	st.param.b64 	[param1], %rd26;
	.param .b32 retval0;
	call.uni (retval0), 
	vprintf, 
	(
	param0, 
	param1
	);
	ld.param.b32 	%r10, [retval0];
	} // callseq 3
	ld.global.f64 	%fd4, [%rd81+-40];
	st.local.f64 	[%rd27], %fd4;
	{ // callseq 4, 0
	.param .b64 param0;
	st.param.b64 	[param0], %rd29;
	.param .b64 param1;
	st.param.b64 	[param1], %rd26;
	.param .b32 retval0;
	call.uni (retval0), 
	vprintf, 
	(
	param0, 
	param1
	);
	ld.param.b32 	%r12, [retval0];
	} // callseq 4
	ld.global.f64 	%fd5, [%rd81+-32];
	st.local.f64 	[%rd27], %fd5;
	{ // callseq 5, 0
	.param .b64 param0;
	st.param.b64 	[param0], %rd29;
	.param .b64 param1;
	st.param.b64 	[param1], %rd26;
	.param .b32 retval0;
	call.uni (retval0), 
	vprintf, 
	(
	param0, 
	param1
	);
	ld.param.b32 	%r14, [retval0];
	} // callseq 5
	ld.global.f64 	%fd6, [%rd81+-24];
	st.local.f64 	[%rd27], %fd6;
	{ // callseq 6, 0
	.param .b64 param0;
	st.param.b64 	[param0], %rd29;
	.param .b64 param1;
	st.param.b64 	[param1], %rd26;
	.param .b32 retval0;
	call.uni (retval0), 
	vprintf, 
	(
	param0, 
	param1
	);
	ld.param.b32 	%r16, [retval0];
	} // callseq 6
	ld.global.f64 	%fd7, [%rd81+-16];
	st.local.f64 	[%rd27], %fd7;
	{ // callseq 7, 0
	.param .b64 param0;
	st.param.b64 	[param0], %rd29;
	.param .b64 param1;
	st.param.b64 	[param1], %rd26;
	.param .b32 retval0;
	call.uni (retval0), 
	vprintf, 
	(
	param0, 
	param1
	);
	ld.param.b32 	%r18, [retval0];
	} // callseq 7
	ld.global.f64 	%fd8, [%rd81+-8];
	st.local.f64 	[%rd27], %fd8;
	{ // callseq 8, 0
	.param .b64 param0;
	st.param.b64 	[param0], %rd29;
	.param .b64 param1;
	st.param.b64 	[param1], %rd26;
	.param .b32 retval0;
	call.uni (retval0), 
	vprintf, 
	(
	param0, 
	param1
	);
	ld.param.b32 	%r20, [retval0];
	} // callseq 8
	ld.global.f64 	%fd9, [%rd81];
	st.local.f64 	[%rd27], %fd9;
	{ // callseq 9, 0
	.param .b64 param0;
	st.param.b64 	[param0], %rd29;
	.param .b64 param1;
	st.param.b64 	[param1], %rd26;
	.param .b32 retval0;
	call.uni (retval0), 
	vprintf, 
	(
	param0, 
	param1
	);
	ld.param.b32 	%r22, [retval0];
	} // callseq 9
	ld.global.f64 	%fd10, [%rd81+8];
	st.local.f64 	[%rd27], %fd10;
	{ // callseq 10, 0
	.param .b64 param0;
	st.param.b64 	[param0], %rd29;
	.param .b64 param1;
	st.param.b64 	[param1], %rd26;
	.param .b32 retval0;
	call.uni (retval0), 
	vprintf, 
	(
	param0, 
	param1
	);
	ld.param.b32 	%r24, [retval0];
	} // callseq 10
	ld.global.f64 	%fd11, [%rd81+16];
	st.local.f64 	[%rd27], %fd11;
	{ // callseq 11, 0
	.param .b64 param0;
	st.param.b64 	[param0], %rd29;
	.param .b64 param1;
	st.param.b64 	[param1], %rd26;
	.param .b32 retval0;
	call.uni (retval0), 
	vprintf, 
	(
	param0, 
	param1
	);
	ld.param.b32 	%r26, [retval0];
	} // callseq 11
	ld.global.f64 	%fd12, [%rd81+24];
	st.local.f64 	[%rd27], %fd12;
	{ // callseq 12, 0
	.param .b64 param0;
	st.param.b64 	[param0], %rd29;
	.param .b64 param1;
	st.param.b64 	[param1], %rd26;
	.param .b32 retval0;
	call.uni (retval0), 
	vprintf, 
	(
	param0, 
	param1
	);
	ld.param.b32 	%r28, [retval0];
	} // callseq 12
	ld.global.f64 	%fd13, [%rd81+32];
	st.local.f64 	[%rd27], %fd13;
	{ // callseq 13, 0
	.param .b64 param0;
	st.param.b64 	[param0], %rd29;
	.param .b64 param1;
	st.param.b64 	[param1], %rd26;
	.param .b32 retval0;
	call.uni (retval0), 
	vprintf, 
	(
	param0, 
	param1
	);
	ld.param.b32 	%r30, [retval0];
	} // callseq 13
	ld.global.f64 	%fd14, [%rd81+40];
	st.local.f64 	[%rd27], %fd14;
	{ // callseq 14, 0
	.param .b64 param0;
	st.param.b64 	[param0], %rd29;
	.param .b64 param1;
	st.param.b64 	[param1], %rd26;
	.param .b32 retval0;
	call.uni (retval0), 
	vprintf, 
	(
	param0, 
	param1
	);
	ld.param.b32 	%r32, [retval0];
	} // callseq 14
	ld.global.f64 	%fd15, [%rd81+48];
	st.local.f64 	[%rd27], %fd15;
	{ // callseq 15, 0
	.param .b64 param0;
	st.param.b64 	[param0], %rd29;
	.param .b64 param1;
	st.param.b64 	[param1], %rd26;
	.param .b32 retval0;
	call.uni (retval0), 
	vprintf, 
	(
	param0, 
	param1
	);
	ld.param.b32 	%r34, [retval0];
	} // callseq 15
	ld.global.f64 	%fd16, [%rd81+56];
	st.local.f64 	[%rd27], %fd16;
	{ // callseq 16, 0
	.param .b64 param0;
	st.param.b64 	[param0], %rd29;
	.param .b64 param1;
	st.param.b64 	[param1], %rd26;
	.param .b32 retval0;
	call.uni (retval0), 
	vprintf, 
	(
	param0, 
	param1
	);
	ld.param.b32 	%r36, [retval0];
	} // callseq 16
	add.s64 	%rd82, %rd82, -16;
	add.s64 	%rd81, %rd81, 128;
	setp.ne.s64 	%p4, %rd82, 0;
	@%p4 bra 	$L__BB0_4;
$L__BB0_5:
	and.b64  	%rd9, %rd21, 15;
	setp.eq.s64 	%p5, %rd9, 0;
	@%p5 bra 	$L__BB0_14;
	add.u64 	%rd30, %SP, 0;
	add.u64 	%rd10, %SPL, 0;
	and.b64  	%rd11, %rd21, 7;
	setp.lt.u64 	%p6, %rd9, 8;
	@%p6 bra 	$L__BB0_8;
	shl.b64 	%rd31, %rd84, 3;
	add.s64 	%rd32, %rd1, %rd31;
	ld.global.f64 	%fd17, [%rd32];
	st.local.f64 	[%rd10], %fd17;
	mov.u64 	%rd33, $str$1;
	cvta.global.u64 	%rd34, %rd33;
	{ // callseq 17, 0
	.param .b64 param0;
	st.param.b64 	[param0], %rd34;
	.param .b64 param1;
	st.param.b64 	[param1], %rd30;
	.param .b32 retval0;
	call.uni (retval0), 
	vprintf, 
	(
	param0, 
	param1
	);
	ld.param.b32 	%r38, [retval0];
	} // callseq 17
	add.s64 	%rd36, %rd31, 8;
	and.b64  	%rd37, %rd36, 34359738360;
	add.s64 	%rd38, %rd1, %rd37;
	ld.global.f64 	%fd18, [%rd38];
	st.local.f64 	[%rd10], %fd18;
	{ // callseq 18, 0
	.param .b64 param0;
	st.param.b64 	[param0], %rd34;
	.param .b64 param1;
	st.param.b64 	[param1], %rd30;
	.param .b32 retval0;
	call.uni (retval0), 
	vprintf, 
	(
	param0, 
	param1
	);
	ld.param.b32 	%r40, [retval0];
	} // callseq 18
	add.s64 	%rd39, %rd31, 16;
	and.b64  	%rd40, %rd39, 34359738360;
	add.s64 	%rd41, %rd1, %rd40;
	ld.global.f64 	%fd19, [%rd41];
	st.local.f64 	[%rd10], %fd19;
	{ // callseq 19, 0
	.param .b64 param0;
	st.param.b64 	[param0], %rd34;
	.param .b64 param1;
	st.param.b64 	[param1], %rd30;
	.param .b32 retval0;
	call.uni (retval0), 
	vprintf, 
	(
	param0, 
	param1
	);
	ld.param.b32 	%r42, [retval0];
	} // callseq 19
	add.s64 	%rd42, %rd31, 24;
	and.b64  	%rd43, %rd42, 34359738360;
	add.s64 	%rd44, %rd1, %rd43;
	ld.global.f64 	%fd20, [%rd44];
	st.local.f64 	[%rd10], %fd20;
	{ // callseq 20, 0
	.param .b64 param0;
	st.param.b64 	[param0], %rd34;
	.param .b64 param1;
	st.param.b64 	[param1], %rd30;
	.param .b32 retval0;
	call.uni (retval0), 
	vprintf, 
	(
	param0, 
	param1
	);
	ld.param.b32 	%r44, [retval0];
	} // callseq 20
	add.s64 	%rd45, %rd31, 32;
	and.b64  	%rd46, %rd45, 34359738360;
	add.s64 	%rd47, %rd1, %rd46;
	ld.global.f64 	%fd21, [%rd47];
	st.local.f64 	[%rd10], %fd21;
	{ // callseq 21, 0
	.param .b64 param0;
	st.param.b64 	[param0], %rd34;
	.param .b64 param1;
	st.param.b64 	[param1], %rd30;
	.param .b32 retval0;
	call.uni (retval0), 
	vprintf, 
	(
	param0, 
	param1
	);
	ld.param.b32 	%r46, [retval0];
	} // callseq 21
	add.s64 	%rd48, %rd31, 40;
	and.b64  	%rd49, %rd48, 34359738360;
	add.s64 	%rd50, %rd1, %rd49;
	ld.global.f64 	%fd22, [%rd50];
	st.local.f64 	[%rd10], %fd22;
	{ // callseq 22, 0
	.param .b64 param0;
	st.param.b64 	[param0], %rd34;
	.param .b64 param1;
	st.param.b64 	[param1], %rd30;
	.param .b32 retval0;
	call.uni (retval0), 
	vprintf, 
	(
	param0, 
	param1
	);
	ld.param.b32 	%r48, [retval0];
	} // callseq 22
	add.s64 	%rd51, %rd31, 48;
	and.b64  	%rd52, %rd51, 34359738360;
	add.s64 	%rd53, %rd1, %rd52;
	ld.global.f64 	%fd23, [%rd53];
	st.local.f64 	[%rd10], %fd23;
	{ // callseq 23, 0
	.param .b64 param0;
	st.param.b64 	[param0], %rd34;
	.param .b64 param1;
	st.param.b64 	[param1], %rd30;
	.param .b32 retval0;
	call.uni (retval0), 
	vprintf, 
	(
	param0, 
	param1
	);
	ld.param.b32 	%r50, [retval0];
	} // callseq 23
	add.s64 	%rd54, %rd31, 56;
	and.b64  	%rd55, %rd54, 34359738360;
	add.s64 	%rd56, %rd1, %rd55;
	ld.global.f64 	%fd24, [%rd56];
	st.local.f64 	[%rd10], %fd24;
	{ // callseq 24, 0
	.param .b64 param0;
	st.param.b64 	[param0], %rd34;
	.param .b64 param1;
	st.param.b64 	[param1], %rd30;
	.param .b32 retval0;
	call.uni (retval0), 
	vprintf, 
	(
	param0, 
	param1
	);
	ld.param.b32 	%r52, [retval0];
	} // callseq 24
	add.s64 	%rd57, %rd84, 8;
	and.b64  	%rd84, %rd57, 4294967295;
$L__BB0_8:
	setp.eq.s64 	%p7, %rd11, 0;
	@%p7 bra 	$L__BB0_14;
	and.b64  	%rd86, %rd21, 3;
	setp.lt.u64 	%p8, %rd11, 4;
	@%p8 bra 	$L__BB0_11;
	shl.b64 	%rd58, %rd84, 3;
	add.s64 	%rd59, %rd1, %rd58;
	ld.global.f64 	%fd25, [%rd59];
	st.local.f64 	[%rd10], %fd25;
	mov.u64 	%rd60, $str$1;
	cvta.global.u64 	%rd61, %rd60;
	{ // callseq 25, 0
	.param .b64 param0;
	st.param.b64 	[param0], %rd61;
	.param .b64 param1;
	st.param.b64 	[param1], %rd30;
	.param .b32 retval0;
	call.uni (retval0), 
	vprintf, 
	(
	param0, 
	param1
	);
	ld.param.b32 	%r54, [retval0];
	} // callseq 25
	add.s64 	%rd63, %rd58, 8;
	and.b64  	%rd64, %rd63, 34359738360;
	add.s64 	%rd65, %rd1, %rd64;
	ld.global.f64 	%fd26, [%rd65];
	st.local.f64 	[%rd10], %fd26;
	{ // callseq 26, 0
	.param .b64 param0;
	st.param.b64 	[param0], %rd61;
	.param .b64 param1;
	st.param.b64 	[param1], %rd30;
	.param .b32 retval0;
	call.uni (retval0), 
	vprintf, 
	(
	param0, 
	param1
	);
	ld.param.b32 	%r56, [retval0];
	} // callseq 26
	add.s64 	%rd66, %rd58, 16;
	and.b64  	%rd67, %rd66, 34359738360;
	add.s64 	%rd68, %rd1, %rd67;
	ld.global.f64 	%fd27, [%rd68];
	st.local.f64 	[%rd10], %fd27;
	{ // callseq 27, 0
	.param .b64 param0;
	st.param.b64 	[param0], %rd61;
	.param .b64 param1;
	st.param.b64 	[param1], %rd30;
	.param .b32 retval0;
	call.uni (retval0), 
	vprintf, 
	(
	param0, 
	param1
	);
	ld.param.b32 	%r58, [retval0];
	} // callseq 27
	add.s64 	%rd69, %rd58, 24;
	and.b64  	%rd70, %rd69, 34359738360;
	add.s64 	%rd71, %rd1, %rd70;
	ld.global.f64 	%fd28, [%rd71];
	st.local.f64 	[%rd10], %fd28;
	{ // callseq 28, 0
	.param .b64 param0;
	st.param.b64 	[param0], %rd61;
	.param .b64 param1;
	st.param.b64 	[param1], %rd30;
	.param .b32 retval0;
	call.uni (retval0), 
	vprintf, 
	(
	param0, 
	param1
	);
	ld.param.b32 	%r60, [retval0];
	} // callseq 28
	add.s64 	%rd72, %rd84, 4;
	and.b64  	%rd84, %rd72, 4294967295;
$L__BB0_11:
	setp.eq.s64 	%p9, %rd86, 0;
	@%p9 bra 	$L__BB0_14;
	mov.u64 	%rd75, $str$1;
$L__BB0_13:
	.pragma "nounroll";
	shl.b64 	%rd73, %rd84, 3;
	add.s64 	%rd74, %rd1, %rd73;
	ld.global.f64 	%fd29, [%rd74];
	st.local.f64 	[%rd10], %fd29;
	cvta.global.u64 	%rd76, %rd75;
	{ // callseq 29, 0
	.param .b64 param0;
	st.param.b64 	[param0], %rd76;
	.param .b64 param1;
	st.param.b64 	[param1], %rd30;
	.param .b32 retval0;
	call.uni (retval0), 
	vprintf, 
	(
	param0, 
	param1
	);
	ld.param.b32 	%r62, [retval0];
	} // callseq 29
	add.s64 	%rd78, %rd84, 1;
	and.b64  	%rd84, %rd78, 4294967295;
	add.s64 	%rd86, %rd86, -1;
	setp.ne.s64 	%p10, %rd86, 0;
	@%p10 bra 	$L__BB0_13;
$L__BB0_14:
	mov.u64 	%rd79, $str$2;
	cvta.global.u64 	%rd80, %rd79;
	{ // callseq 30, 0
	.param .b64 param0;
	st.param.b64 	[param0], %rd80;
	.param .b64 param1;
	st.param.b64 	[param1], 0;
	.param .b32 retval0;
	call.uni (retval0), 
	vprintf, 
	(
	param0, 
	param1
	);
	ld.param.b32 	%r64, [retval0];
	} // callseq 30
$L__BB0_15:
	ret;

}
	// .globl	_Z16call_printVectorIN4simt10containers6vectorIdNS0_17managed_allocatorIdEEEEEvPT_
.visible .entry _Z16call_printVectorIN4simt10containers6vectorIdNS0_17managed_allocatorIdEEEEEvPT_(
	.param .u64 .ptr .align 1 _Z16call_printVectorIN4simt10containers6vectorIdNS0_17managed_allocatorIdEEEEEvPT__param_0
)
{
	.local .align 8 .b8 	__local_depot1[8];
	.reg .b64 	%SP;
	.reg .b64 	%SPL;
	.reg .pred 	%p<11>;
	.reg .b32 	%r<66>;
	.reg .b64 	%rd<110>;
	.reg .b64 	%fd<30>;

	mov.u64 	%SPL, __local_depot1;
	cvta.local.u64 	%SP, %SPL;
	ld.param.u64 	%rd22, [_Z16call_printVectorIN4simt10containers6vectorIdNS0_17managed_allocatorIdEEEEEvPT__param_0];
	cvta.to.global.u64 	%rd1, %rd22;
	mov.u32 	%r1, %tid.x;
	mov.u32 	%r2, %ctaid.x;
	or.b32  	%r3, %r1, %r2;
	setp.ne.s32 	%p1, %r3, 0;
	@%p1 bra 	$L__BB1_15;
	mov.u64 	%rd23, $str;
	cvta.global.u64 	%rd24, %rd23;
	{ // callseq 31, 0
	.param .b64 param0;
	st.param.b64 	[param0], %rd24;
	.param .b64 param1;
	st.param.b64 	[param1], 0;
	.param .b32 retval0;
	call.uni (retval0), 
	vprintf, 
	(
	param0, 
	param1
	);
	ld.param.b32 	%r4, [retval0];
	} // callseq 31
	ld.global.u64 	%rd2, [%rd1+16];
	setp.eq.s64 	%p2, %rd2, 0;
	@%p2 bra 	$L__BB1_14;
	setp.lt.u64 	%p3, %rd2, 16;
	mov.b64 	%rd106, 0;
	@%p3 bra 	$L__BB1_5;
	and.b64  	%rd106, %rd2, -16;
	mov.b64 	%rd104, 0;
	add.u64 	%rd29, %SP, 0;
	mov.u64 	%rd31, $str$1;
	mov.u64 	%rd103, %rd106;
$L__BB1_4:
	.pragma "nounroll";
	ld.global.u64 	%rd27, [%rd1+8];
	add.s64 	%rd28, %rd27, %rd104;
	ld.f64 	%fd1, [%rd28];
	cvta.to.local.u64 	%rd30, %rd29;
	st.local.f64 	[%rd30], %fd1;
	cvta.global.u64 	%rd32, %rd31;
	{ // callseq 32, 0
	.param .b64 param0;
	st.param.b64 	[param0], %rd32;
	.param .b64 param1;
	st.param.b64 	[param1], %rd29;
	.param .b32 retval0;
	call.uni (retval0), 
	vprintf, 
	(
	param0, 
	param1
	);
	ld.param.b32 	%r6, [retval0];
	} // callseq 32
	ld.global.u64 	%rd33, [%rd1+8];
	add.s64 	%rd34, %rd33, %rd104;
	ld.f64 	%fd2, [%rd34+8];
	st.local.f64 	[%rd30], %fd2;
	{ // callseq 33, 0
	.param .b64 param0;
	st.param.b64 	[param0], %rd32;
	.param .b64 param1;
	st.param.b64 	[param1], %rd29;
	.param .b32 retval0;
	call.uni (retval0), 
	vprintf, 
	(
	param0, 
	param1
	);
	ld.param.b32 	%r8, [retval0];
	} // callseq 33
	ld.global.u64 	%rd35, [%rd1+8];
	add.s64 	%rd36, %rd35, %rd104;
	ld.f64 	%fd3, [%rd36+16];
	st.local.f64 	[%rd30], %fd3;
	{ // callseq 34, 0
	.param .b64 param0;
	st.param.b64 	[param0], %rd32;
	.param .b64 param1;
	st.param.b64 	[param1], %rd29;
	.param .b32 retval0;
	call.uni (retval0), 
	vprintf, 
	(
	param0, 
	param1
	);
	ld.param.b32 	%r10, [retval0];
	} // callseq 34
	ld.global.u64 	%rd37, [%rd1+8];
	add.s64 	%rd38, %rd37, %rd104;
	ld.f64 	%fd4, [%rd38+24];
	st.local.f64 	[%rd30], %fd4;
	{ // callseq 35, 0
	.param .b64 param0;
	st.param.b64 	[param0], %rd32;
	.param .b64 param1;
	st.param.b64 	[param1], %rd29;
	.param .b32 retval0;
	call.uni (retval0), 
	vprintf, 
	(
	param0, 
	param1
	);
	ld.param.b32 	%r12, [retval0];
	} // callseq 35
	ld.global.u64 	%rd39, [%rd1+8];
	add.s64 	%rd40, %rd39, %rd104;
	ld.f64 	%fd5, [%rd40+32];
	st.local.f64 	[%rd30], %fd5;
	{ // callseq 36, 0
	.param .b64 param0;
	st.param.b64 	[param0], %rd32;
	.param .b64 param1;
	st.param.b64 	[param1], %rd29;
	.param .b32 retval0;
	call.uni (retval0), 
	vprintf, 
	(
	param0, 
	param1
	);
	ld.param.b32 	%r14, [retval0];
	} // callseq 36
	ld.global.u64 	%rd41, [%rd1+8];
	add.s64 	%rd42, %rd41, %rd104;
	ld.f64 	%fd6, [%rd42+40];
	st.local.f64 	[%rd30], %fd6;
	{ // callseq 37, 0
	.param .b64 param0;
	st.param.b64 	[param0], %rd32;
	.param .b64 param1;
	st.param.b64 	[param1], %rd29;
	.param .b32 retval0;
	call.uni (retval0), 
	vprintf, 
	(
	param0, 
	param1
	);
	ld.param.b32 	%r16, [retval0];
	} // callseq 37
	ld.global.u64 	%rd43, [%rd1+8];
	add.s64 	%rd44, %rd43, %rd104;
	ld.f64 	%fd7, [%rd44+48];
	st.local.f64 	[%rd30], %fd7;
	{ // callseq 38, 0
	.param .b64 param0;
	st.param.b64 	[param0], %rd32;
	.param .b64 param1;
	st.param.b64 	[param1], %rd29;
	.param .b32 retval0;
	call.uni (retval0), 
	vprintf, 
	(
	param0, 
	param1
	);
	ld.param.b32 	%r18, [retval0];
	} // callseq 38
	ld.global.u64 	%rd45, [%rd1+8];
	add.s64 	%rd46, %rd45, %rd104;
	ld.f64 	%fd8, [%rd46+56];
	st.local.f64 	[%rd30], %fd8;
	{ // callseq 39, 0
	.param .b64 param0;
	st.param.b64 	[param0], %rd32;
	.param .b64 param1;
	st.param.b64 	[param1], %rd29;
	.param .b32 retval0;
	call.uni (retval0), 
	vprintf, 
	(
	param0, 
	param1
	);
	ld.param.b32 	%r20, [retval0];
	} // callseq 39
	ld.global.u64 	%rd47, [%rd1+8];
	add.s64 	%rd48, %rd47, %rd104;
	ld.f64 	%fd9, [%rd48+64];
	st.local.f64 	[%rd30], %fd9;
	{ // callseq 40, 0
	.param .b64 param0;
	st.param.b64 	[param0], %rd32;
	.param .b64 param1;
	st.param.b64 	[param1], %rd29;
	.param .b32 retval0;
	call.uni (retval0), 
	vprintf, 
	(
	param0, 
	param1
	);
	ld.param.b32 	%r22, [retval0];
	} // callseq 40
	ld.global.u64 	%rd49, [%rd1+8];
	add.s64 	%rd50, %rd49, %rd104;
	ld.f64 	%fd10, [%rd50+72];
	st.local.f64 	[%rd30], %fd10;
	{ // callseq 41, 0
	.param .b64 param0;
	st.param.b64 	[param0], %rd32;
	.param .b64 param1;
	st.param.b64 	[param1], %rd29;
	.param .b32 retval0;
	call.uni (retval0), 
	vprintf, 
	(
	param0, 
	param1
	);
	ld.param.b32 	%r24, [retval0];
	} // callseq 41
	ld.global.u64 	%rd51, [%rd1+8];
	add.s64 	%rd52, %rd51, %rd104;
	ld.f64 	%fd11, [%rd52+80];
	st.local.f64 	[%rd30], %fd11;
	{ // callseq 42, 0
	.param .b64 param0;
	st.param.b64 	[param0], %rd32;
	.param .b64 param1;
	st.param.b64 	[param1], %rd29;
	.param .b32 retval0;
	call.uni (retval0), 
	vprintf, 
	(
	param0, 
	param1
	);
	ld.param.b32 	%r26, [retval0];
	} // callseq 42
	ld.global.u64 	%rd53, [%rd1+8];
	add.s64 	%rd54, %rd53, %rd104;
	ld.f64 	%fd12, [%rd54+88];
	st.local.f64 	[%rd30], %fd12;
	{ // callseq 43, 0
	.param .b64 param0;
	st.param.b64 	[param0], %rd32;
	.param .b64 param1;
	st.param.b64 	[param1], %rd29;
	.param .b32 retval0;
	call.uni (retval0), 
	vprintf, 
	(
	param0, 
	param1
	);
	ld.param.b32 	%r28, [retval0];
	} // callseq 43
	ld.global.u64 	%rd55, [%rd1+8];
	add.s64 	%rd56, %rd55, %rd104;
	ld.f64 	%fd13, [%rd56+96];
	st.local.f64 	[%rd30], %fd13;
	{ // callseq 44, 0
	.param .b64 param0;
	st.param.b64 	[param0], %rd32;
	.param .b64 param1;
	st.param.b64 	[param1], %rd29;
	.param .b32 retval0;
	call.uni (retval0), 
	vprintf, 
	(
	param0, 
	param1
	);
	ld.param.b32 	%r30, [retval0];
	} // callseq 44
	ld.global.u64 	%rd57, [%rd1+8];
	add.s64 	%rd58, %rd57, %rd104;
	ld.f64 	%fd14, [%rd58+104];
	st.local.f64 	[%rd30], %fd14;
	{ // callseq 45, 0
	.param .b64 param0;
	st.param.b64 	[param0], %rd32;
	.param .b64 param1;
	st.param.b64 	[param1], %rd29;
	.param .b32 retval0;
	call.uni (retval0), 
	vprintf, 
	(
	param0, 
	param1
	);
	ld.param.b32 	%r32, [retval0];
	} // callseq 45
	ld.global.u64 	%rd59, [%rd1+8];
	add.s64 	%rd60, %rd59, %rd104;
	ld.f64 	%fd15, [%rd60+112];
	st.local.f64 	[%rd30], %fd15;
	{ // callseq 46, 0
	.param .b64 param0;
	st.param.b64 	[param0], %rd32;
	.param .b64 param1;
	st.param.b64 	[param1], %rd29;
	.param .b32 retval0;
	call.uni (retval0), 
	vprintf, 
	(
	param0, 
	param1
	);
	ld.param.b32 	%r34, [retval0];
	} // callseq 46
	ld.global.u64 	%rd61, [%rd1+8];
	add.s64 	%rd62, %rd61, %rd104;
	ld.f64 	%fd16, [%rd62+120];
	st.local.f64 	[%rd30], %fd16;
	{ // callseq 47, 0
	.param .b64 param0;
	st.param.b64 	[param0], %rd32;
	.param .b64 param1;
	st.param.b64 	[param1], %rd29;
	.param .b32 retval0;
	call.uni (retval0), 
	vprintf, 
	(
	param0, 
	param1
	);
	ld.param.b32 	%r36, [retval0];
	} // callseq 47
	add.s64 	%rd104, %rd104, 128;
	add.s64 	%rd103, %rd103, -16;
	setp.ne.s64 	%p4, %rd103, 0;
	@%p4 bra 	$L__BB1_4;
$L__BB1_5:
	and.b64  	%rd9, %rd2, 15;
	setp.eq.s64 	%p5, %rd9, 0;
	@%p5 bra 	$L__BB1_14;
	add.u64 	%rd63, %SP, 0;
	add.u64 	%rd10, %SPL, 0;
	and.b64  	%rd11, %rd2, 7;
	setp.lt.u64 	%p6, %rd9, 8;
	@%p6 bra 	$L__BB1_8;
	ld.global.u64 	%rd64, [%rd1+8];
	shl.b64 	%rd65, %rd106, 3;
	add.s64 	%rd66, %rd64, %rd65;
	ld.f64 	%fd17, [%rd66];
	st.local.f64 	[%rd10], %fd17;
	mov.u64 	%rd67, $str$1;
	cvta.global.u64 	%rd68, %rd67;
	{ // callseq 48, 0
	.param .b64 param0;
	st.param.b64 	[param0], %rd68;
	.param .b64 param1;
	st.param.b64 	[param1], %rd63;
	.param .b32 retval0;
	call.uni (retval0), 
	vprintf, 
	(
	param0, 
	param1
	);
	ld.param.b32 	%r38, [retval0];
	} // callseq 48
	ld.global.u64 	%rd70, [%rd1+8];
	add.s64 	%rd71, %rd70, %rd65;
	ld.f64 	%fd18, [%rd71+8];
	st.local.f64 	[%rd10], %fd18;
	{ // callseq 49, 0
	.param .b64 param0;
	st.param.b64 	[param0], %rd68;
	.param .b64 param1;
	st.param.b64 	[param1], %rd63;
	.param .b32 retval0;
	call.uni (retval0), 
	vprintf, 
	(
	param0, 
	param1
	);
	ld.param.b32 	%r40, [retval0];
	} // callseq 49
	ld.global.u64 	%rd72, [%rd1+8];
	add.s64 	%rd73, %rd72, %rd65;
	ld.f64 	%fd19, [%rd73+16];
	st.local.f64 	[%rd10], %fd19;
	{ // callseq 50, 0
	.param .b64 param0;
	st.param.b64 	[param0], %rd68;
	.param .b64 param1;
	st.param.b64 	[param1], %rd63;
	.param .b32 retval0;
	call.uni (retval0), 
	vprintf, 
	(
	param0, 
	param1
	);
	ld.param.b32 	%r42, [retval0];
	} // callseq 50
	ld.global.u64 	%rd74, [%rd1+8];
	add.s64 	%rd75, %rd74, %rd65;
	ld.f64 	%fd20, [%rd75+24];
	st.local.f64 	[%rd10], %fd20;
	{ // callseq 51, 0
	.param .b64 param0;
	st.param.b64 	[param0], %rd68;
	.param .b64 param1;
	st.param.b64 	[param1], %rd63;
	.param .b32 retval0;
	call.uni (retval0), 
	vprintf, 
	(
	param0, 
	param1
	);
	ld.param.b32 	%r44, [retval0];
	} // callseq 51
	ld.global.u64 	%rd76, [%rd1+8];
	add.s64 	%rd77, %rd76, %rd65;
	ld.f64 	%fd21, [%rd77+32];
	st.local.f64 	[%rd10], %fd21;
	{ // callseq 52, 0
	.param .b64 param0;
	st.param.b64 	[param0], %rd68;
	.param .b64 param1;
	st.param.b64 	[param1], %rd63;
	.param .b32 retval0;
	call.uni (retval0), 
	vprintf, 
	(
	param0, 
	param1
	);
	ld.param.b32 	%r46, [retval0];
	} // callseq 52
	ld.global.u64 	%rd78, [%rd1+8];
	add.s64 	%rd79, %rd78, %rd65;
	ld.f64 	%fd22, [%rd79+40];
	st.local.f64 	[%rd10], %fd22;
	{ // callseq 53, 0
	.param .b64 param0;
	st.param.b64 	[param0], %rd68;
	.param .b64 param1;
	st.param.b64 	[param1], %rd63;
	.param .b32 retval0;
	call.uni (retval0), 
	vprintf, 
	(
	param0, 
	param1
	);
	ld.param.b32 	%r48, [retval0];
	} // callseq 53
	ld.global.u64 	%rd80, [%rd1+8];
	add.s64 	%rd81, %rd80, %rd65;
	ld.f64 	%fd23, [%rd81+48];
	st.local.f64 	[%rd10], %fd23;
	{ // callseq 54, 0
	.param .b64 param0;
	st.param.b64 	[param0], %rd68;
	.param .b64 param1;
	st.param.b64 	[param1], %rd63;
	.param .b32 retval0;
	call.uni (retval0), 
	vprintf, 
	(
	param0, 
	param1
	);
	ld.param.b32 	%r50, [retval0];
	} // callseq 54
	ld.global.u64 	%rd82, [%rd1+8];
	add.s64 	%rd83, %rd82, %rd65;
	ld.f64 	%fd24, [%rd83+56];
	st.local.f64 	[%rd10], %fd24;
	{ // callseq 55, 0
	.param .b64 param0;
	st.param.b64 	[param0], %rd68;
	.param .b64 param1;
	st.param.b64 	[param1], %rd63;
	.param .b32 retval0;
	call.uni (retval0), 
	vprintf, 
	(
	param0, 
	param1
	);
	ld.param.b32 	%r52, [retval0];
	} // callseq 55
	add.s64 	%rd106, %rd106, 8;
$L__BB1_8:
	setp.eq.s64 	%p7, %rd11, 0;
	@%p7 bra 	$L__BB1_14;
	and.b64  	%rd108, %rd2, 3;
	setp.lt.u64 	%p8, %rd11, 4;
	@%p8 bra 	$L__BB1_11;
	ld.global.u64 	%rd84, [%rd1+8];
	shl.b64 	%rd85, %rd106, 3;
	add.s64 	%rd86, %rd84, %rd85;
	ld.f64 	%fd25, [%rd86];
	st.local.f64 	[%rd10], %fd25;
	mov.u64 	%rd87, $str$1;
	cvta.global.u64 	%rd88, %rd87;
	{ // callseq 56, 0
	.param .b64 param0;
	st.param.b64 	[param0], %rd88;
	.param .b64 param1;
	st.param.b64 	[param1], %rd63;
	.param .b32 retval0;
	call.uni (retval0), 
	vprintf, 
	(
	param0, 
	param1
	);
	ld.param.b32 	%r54, [retval0];
	} // callseq 56
	ld.global.u64 	%rd90, [%rd1+8];
	add.s64 	%rd91, %rd90, %rd85;
	ld.f64 	%fd26, [%rd91+8];
	st.local.f64 	[%rd10], %fd26;
	{ // callseq 57, 0
	.param .b64 param0;
	st.param.b64 	[param0], %rd88;
	.param .b64 param1;
	st.param.b64 	[param1], %rd63;
	.param .b32 retval0;
	call.uni (retval0), 
	vprintf, 
	(
	param0, 
	param1
	);
	ld.param.b32 	%r56, [retval0];
	} // callseq 57
	ld.global.u64 	%rd92, [%rd1+8];
	add.s64 	%rd93, %rd92, %rd85;
	ld.f64 	%fd27, [%rd93+16];
	st.local.f64 	[%rd10], %fd27;
	{ // callseq 58, 0
	.param .b64 param0;
	st.param.b64 	[param0], %rd88;
	.param .b64 param1;
	st.param.b64 	[param1], %rd63;
	.param .b32 retval0;
	call.uni (retval0), 
	vprintf, 
	(
	param0, 
	param1
	);
	ld.param.b32 	%r58, [retval0];
	} // callseq 58
	ld.global.u64 	%rd94, [%rd1+8];
	add.s64 	%rd95, %rd94, %rd85;
	ld.f64 	%fd28, [%rd95+24];
	st.local.f64 	[%rd10], %fd28;
	{ // callseq 59, 0
	.param .b64 param0;
	st.param.b64 	[param0], %rd88;
	.param .b64 param1;
	st.param.b64 	[param1], %rd63;
	.param .b32 retval0;
	call.uni (retval0), 
	vprintf, 
	(
	param0, 
	param1
	);
	ld.param.b32 	%r60, [retval0];
	} // callseq 59
	add.s64 	%rd106, %rd106, 4;
$L__BB1_11:
	setp.eq.s64 	%p9, %rd108, 0;
	@%p9 bra 	$L__BB1_14;
	shl.b64 	%rd109, %rd106, 3;
	mov.u64 	%rd98, $str$1;
$L__BB1_13:
	.pragma "nounroll";
	ld.global.u64 	%rd96, [%rd1+8];
	add.s64 	%rd97, %rd96, %rd109;
	ld.f64 	%fd29, [%rd97];
	st.local.f64 	[%rd10], %fd29;
	cvta.global.u64 	%rd99, %rd98;
	{ // callseq 60, 0
	.param .b64 param0;
	st.param.b64 	[param0], %rd99;
	.param .b64 param1;
	st.param.b64 	[param1], %rd63;
	.param .b32 retval0;
	call.uni (retval0), 
	vprintf, 
	(
	param0, 
	param1
	);
	ld.param.b32 	%r62, [retval0];
	} // callseq 60
	add.s64 	%rd109, %rd109, 8;
	add.s64 	%rd108, %rd108, -1;
	setp.ne.s64 	%p10, %rd108, 0;
	@%p10 bra 	$L__BB1_13;
$L__BB1_14:
	mov.u64 	%rd101, $str$2;
	cvta.global.u64 	%rd102, %rd101;
	{ // callseq 61, 0
	.param .b64 param0;
	st.param.b64 	[param0], %rd102;
	.param .b64 param1;
	st.param.b64 	[param1], 0;
	.param .b32 retval0;
	call.uni (retval0), 
	vprintf, 
	(
	param0, 
	param1
	);
	ld.param.b32 	%r64, [retval0];
	} // callseq 61
$L__BB1_15:
	ret;

}


// ===== COMPILED SASS (sm_100) =====

	.target	sm_100

	.elftype	@"ET_EXEC"


//--------------------- .note.nv.tkinfo           --------------------------
	.section	.note.nv.tkinfo,"",@"SHT_NOTE"
	.sectionflags	@"SHF_NOTE_NV_TKINFO"
	.tkinfo
        /*0018*/ 	.word	0x00000002
        /*0030*/ 	.string	""
        /*0030*/ 	.string	"ptxas"
        /*0030*/ 	.string	"Cuda compilation tools, release 13.0, V13.0.88"
        /*0030*/ 	.string	"Build cuda_13.0.r13.0/compiler.36424714_0"
        /*0030*/ 	.string	"-arch sm_100 -m 64 "



//--------------------- .note.nv.cuinfo           --------------------------
	.section	.note.nv.cuinfo,"",@"SHT_NOTE"
	.sectionflags	@"SHF_NOTE_NV_CUINFO"
        /*0018*/ 	.short	0x0002
        /*001a*/ 	.short	0x0064
        /*001c*/ 	.short	0x0082
	.zero		2


//--------------------- .nv.info                  --------------------------
	.section	.nv.info,"",@"SHT_CUDA_INFO"
	.align	4


	//----- nvinfo : EIATTR_REGCOUNT
	.align		4
        /*0000*/ 	.byte	0x04, 0x2f
        /*0002*/ 	.short	(.L_4 - .L_3)
	.align		4
.L_3:
        /*0004*/ 	.word	index@(_Z10printArrayIdEvPT_m)
        /*0008*/ 	.word	0x00000020


	//----- nvinfo : EIATTR_FRAME_SIZE
	.align		4
.L_4:
        /*000c*/ 	.byte	0x04, 0x11
        /*000e*/ 	.short	(.L_6 - .L_5)
	.align		4
.L_5:
        /*0010*/ 	.word	index@(_Z10printArrayIdEvPT_m)
        /*0014*/ 	.word	0x00000008


	//----- nvinfo : EIATTR_REGCOUNT
	.align		4
.L_6:
        /*0018*/ 	.byte	0x04, 0x2f
        /*001a*/ 	.short	(.L_8 - .L_7)
	.align		4
.L_7:
        /*001c*/ 	.word	index@(_Z16call_printVectorIN4simt10containers6vectorIdNS0_17managed_allocatorIdEEEEEvPT_)
        /*0020*/ 	.word	0x0000001f


	//----- nvinfo : EIATTR_FRAME_SIZE
	.align		4
.L_8:
        /*0024*/ 	.byte	0x04, 0x11
        /*0026*/ 	.short	(.L_10 - .L_9)
	.align		4
.L_9:
        /*0028*/ 	.word	index@(_Z16call_printVectorIN4simt10containers6vectorIdNS0_17managed_allocatorIdEEEEEvPT_)
        /*002c*/ 	.word	0x00000008


	//----- nvinfo : EIATTR_MIN_STACK_SIZE
	.align		4
.L_10:
        /*0030*/ 	.byte	0x04, 0x12
        /*0032*/ 	.short	(.L_12 - .L_11)
	.align		4
.L_11:
        /*0034*/ 	.word	index@(_Z16call_printVectorIN4simt10containers6vectorIdNS0_17managed_allocatorIdEEEEEvPT_)
        /*0038*/ 	.word	0x00000008


	//----- nvinfo : EIATTR_MIN_STACK_SIZE
	.align		4
.L_12:
        /*003c*/ 	.byte	0x04, 0x12
        /*003e*/ 	.short	(.L_14 - .L_13)
	.align		4
.L_13:
        /*0040*/ 	.word	index@(_Z10printArrayIdEvPT_m)
        /*0044*/ 	.word	0x00000008
.L_14:


//--------------------- .nv.compat                --------------------------
	.section	.nv.compat,"",@"SHT_CUDA_COMPAT_INFO"
	.align	4
        /*0000*/ 	.byte	0x02, 0x09, 0x00, 0x00, 0x02, 0x02, 0x01, 0x00, 0x02, 0x05, 0x05, 0x00, 0x03, 0x07, 0x01, 0x01
        /*0010*/ 	.byte	0x02, 0x03, 0x00, 0x00, 0x02, 0x06, 0x01, 0x00, 0x04, 0x0b, 0x08, 0x00, 0x09, 0x00, 0x00, 0x00
        /*0020*/ 	.byte	0x00, 0x00, 0x00, 0x00


//--------------------- .nv.info._Z16call_printVectorIN4simt10containers6vectorIdNS0_17managed_allocatorIdEEEEEvPT_ --------------------------
	.section	.nv.info._Z16call_printVectorIN4simt10containers6vectorIdNS0_17managed_allocatorIdEEEEEvPT_,"",@"SHT_CUDA_INFO"
	.sectionflags	@""
	.align	4


	//----- nvinfo : EIATTR_CUDA_API_VERSION
	.align		4
        /*0000*/ 	.byte	0x04, 0x37
        /*0002*/ 	.short	(.L_16 - .L_15)
.L_15:
        /*0004*/ 	.word	0x00000082


	//----- nvinfo : EIATTR_KPARAM_INFO
	.align		4
.L_16:
        /*0008*/ 	.byte	0x04, 0x17
        /*000a*/ 	.short	(.L_18 - .L_17)
.L_17:
        /*000c*/ 	.word	0x00000000
        /*0010*/ 	.short	0x0000
        /*0012*/ 	.short	0x0000
        /*0014*/ 	.byte	0x00, 0xf5, 0x21, 0x00


	//----- nvinfo : EIATTR_SPARSE_MMA_MASK
	.align		4
.L_18:
        /*0018*/ 	.byte	0x03, 0x50
        /*001a*/ 	.short	0x0000


	//----- nvinfo : EIATTR_MAXREG_COUNT
	.align		4
        /*001c*/ 	.byte	0x03, 0x1b
        /*001e*/ 	.short	0x00ff


	//----- nvinfo : EIATTR_EXTERNS
	.align		4
        /*0020*/ 	.byte	0x04, 0x0f
        /*0022*/ 	.short	(.L_20 - .L_19)


	//   ....[0]....
	.align		4
.L_19:
        /*0024*/ 	.word	index@(vprintf)


	//----- nvinfo : EIATTR_MERCURY_ISA_VERSION
	.align		4
.L_20:
        /*0028*/ 	.byte	0x03, 0x5f
        /*002a*/ 	.short	0x0101


	//----- nvinfo : EIATTR_VRC_CTA_INIT_COUNT
	.align		4
        /*002c*/ 	.byte	0x02, 0x4a
	.zero		1
	.zero		1


	//----- nvinfo : EIATTR_SYSCALL_OFFSETS
	.align		4
        /*0030*/ 	.byte	0x04, 0x46
        /*0032*/ 	.short	(.L_22 - .L_21)


	//   ....[0]....
.L_21:
        /*0034*/ 	.word	0x00000120


	//   ....[1]....
        /*0038*/ 	.word	0x00000390


	//   ....[2]....
        /*003c*/ 	.word	0x000004a0


	//   ....[3]....
        /*0040*/ 	.word	0x00000580


	//   ....[4]....
        /*0044*/ 	.word	0x00000660


	//   ....[5]....
        /*0048*/ 	.word	0x00000740


	//   ....[6]....
        /*004c*/ 	.word	0x00000820


	//   ....[7]....
        /*0050*/ 	.word	0x00000900


	//   ....[8]....
        /*0054*/ 	.word	0x000009e0


	//   ....[9]....
        /*0058*/ 	.word	0x00000ac0


	//   ....[10]....
        /*005c*/ 	.word	0x00000ba0


	//   ....[11]....
        /*0060*/ 	.word	0x00000c80


	//   ....[12]....
        /*0064*/ 	.word	0x00000d60


	//   ....[13]....
        /*0068*/ 	.word	0x00000e40


	//   ....[14]....
        /*006c*/ 	.word	0x00000f20


	//   ....[15]....
        /*0070*/ 	.word	0x00001000


	//   ....[16]....
        /*0074*/ 	.word	0x000010e0


	//   ....[17]....
        /*0078*/ 	.word	0x000012d0


	//   ....[18]....
        /*007c*/ 	.word	0x000013b0


	//   ....[19]....
        /*0080*/ 	.word	0x00001490


	//   ....[20]....
        /*0084*/ 	.word	0x00001570


	//   ....[21]....
        /*0088*/ 	.word	0x00001650


	//   ....[22]....
        /*008c*/ 	.word	0x00001730


	//   ....[23]....
        /*0090*/ 	.word	0x00001810


	//   ....[24]....
        /*0094*/ 	.word	0x000018f0


	//   ....[25]....
        /*0098*/ 	.word	0x00001aa0


	//   ....[26]....
        /*009c*/ 	.word	0x00001b80


	//   ....[27]....
        /*00a0*/ 	.word	0x00001c60


	//   ....[28]....
        /*00a4*/ 	.word	0x00001d40


	//   ....[29]....
        /*00a8*/ 	.word	0x00001ef0


	//   ....[30]....
        /*00ac*/ 	.word	0x00001fc0


	//----- nvinfo : EIATTR_EXIT_INSTR_OFFSETS
	.align		4
.L_22:
        /*00b0*/ 	.byte	0x04, 0x1c
        /*00b2*/ 	.short	(.L_24 - .L_23)


	//   ....[0]....
.L_23:
        /*00b4*/ 	.word	0x00000090


	//   ....[1]....
        /*00b8*/ 	.word	0x00001fd0


	//----- nvinfo : EIATTR_CRS_STACK_SIZE
	.align		4
.L_24:
        /*00bc*/ 	.byte	0x04, 0x1e
        /*00be*/ 	.short	(.L_26 - .L_25)
.L_25:
        /*00c0*/ 	.word	0x00000000


	//----- nvinfo : EIATTR_CBANK_PARAM_SIZE
	.align		4
.L_26:
        /*00c4*/ 	.byte	0x03, 0x19
        /*00c6*/ 	.short	0x0008


	//----- nvinfo : EIATTR_PARAM_CBANK
	.align		4
        /*00c8*/ 	.byte	0x04, 0x0a
        /*00ca*/ 	.short	(.L_28 - .L_27)
	.align		4
.L_27:
        /*00cc*/ 	.word	index@(.nv.constant0._Z16call_printVectorIN4simt10containers6vectorIdNS0_17managed_allocatorIdEEEEEvPT_)
        /*00d0*/ 	.short	0x0380
        /*00d2*/ 	.short	0x0008


	//----- nvinfo : EIATTR_SW_WAR
	.align		4
.L_28:
        /*00d4*/ 	.byte	0x04, 0x36
        /*00d6*/ 	.short	(.L_30 - .L_29)
.L_29:
        /*00d8*/ 	.word	0x00000008
.L_30:


//--------------------- .nv.info._Z10printArrayIdEvPT_m --------------------------
	.section	.nv.info._Z10printArrayIdEvPT_m,"",@"SHT_CUDA_INFO"
	.sectionflags	@""
	.align	4


	//----- nvinfo : EIATTR_CUDA_API_VERSION
	.align		4
        /*0000*/ 	.byte	0x04, 0x37
        /*0002*/ 	.short	(.L_32 - .L_31)
.L_31:
        /*0004*/ 	.word	0x00000082


	//----- nvinfo : EIATTR_KPARAM_INFO
	.align		4
.L_32:
        /*0008*/ 	.byte	0x04, 0x17
        /*000a*/ 	.short	(.L_34 - .L_33)
.L_33:
        /*000c*/ 	.word	0x00000000
        /*0010*/ 	.short	0x0001
        /*0012*/ 	.short	0x0008
        /*0014*/ 	.byte	0x00, 0xf0, 0x21, 0x00


	//----- nvinfo : EIATTR_KPARAM_INFO
	.align		4
.L_34:
        /*0018*/ 	.byte	0x04, 0x17
        /*001a*/ 	.short	(.L_36 - .L_35)
.L_35:
        /*001c*/ 	.word	0x00000000
        /*0020*/ 	.short	0x0000
        /*0022*/ 	.short	0x0000
        /*0024*/ 	.byte	0x00, 0xf5, 0x21, 0x00


	//----- nvinfo : EIATTR_SPARSE_MMA_MASK
	.align		4
.L_36:
        /*0028*/ 	.byte	0x03, 0x50
        /*002a*/ 	.short	0x0000


	//----- nvinfo : EIATTR_MAXREG_COUNT
	.align		4
        /*002c*/ 	.byte	0x03, 0x1b
        /*002e*/ 	.short	0x00ff


	//----- nvinfo : EIATTR_EXTERNS
	.align		4
        /*0030*/ 	.byte	0x04, 0x0f
        /*0032*/ 	.short	(.L_38 - .L_37)


	//   ....[0]....
	.align		4
.L_37:
        /*0034*/ 	.word	index@(vprintf)


	//----- nvinfo : EIATTR_MERCURY_ISA_VERSION
	.align		4
.L_38:
        /*0038*/ 	.byte	0x03, 0x5f
        /*003a*/ 	.short	0x0101


	//----- nvinfo : EIATTR_VRC_CTA_INIT_COUNT
	.align		4
        /*003c*/ 	.byte	0x02, 0x4a
	.zero		1
	.zero		1


	//----- nvinfo : EIATTR_SYSCALL_OFFSETS
	.align		4
        /*0040*/ 	.byte	0x04, 0x46
        /*0042*/ 	.short	(.L_40 - .L_39)


	//   ....[0]....
.L_39:
        /*0044*/ 	.word	0x00000110


	//   ....[1]....
        /*0048*/ 	.word	0x000003b0


	//   ....[2]....
        /*004c*/ 	.word	0x00000480


	//   ....[3]....
        /*0050*/ 	.word	0x00000540


	//   ....[4]....
        /*0054*/ 	.word	0x00000600


	//   ....[5]....
        /*0058*/ 	.word	0x000006c0


	//   ....[6]....
        /*005c*/ 	.word	0x00000780


	//   ....[7]....
        /*0060*/ 	.word	0x00000840


	//   ....[8]....
        /*0064*/ 	.word	0x00000900


	//   ....[9]....
        /*0068*/ 	.word	0x000009c0


	//   ....[10]....
        /*006c*/ 	.word	0x00000a80


	//   ....[11]....
        /*0070*/ 	.word	0x00000b40


	//   ....[12]....
        /*0074*/ 	.word	0x00000c00


	//   ....[13]....
        /*0078*/ 	.word	0x00000cc0


	//   ....[14]....
        /*007c*/ 	.word	0x00000d80


	//   ....[15]....
        /*0080*/ 	.word	0x00000e40


	//   ....[16]....
        /*0084*/ 	.word	0x00000f00


	//   ....[17]....
        /*0088*/ 	.word	0x00001110


	//   ....[18]....
        /*008c*/ 	.word	0x00001240


	//   ....[19]....
        /*0090*/ 	.word	0x00001370


	//   ....[20]....
        /*0094*/ 	.word	0x000014a0


	//   ....[21]....
        /*0098*/ 	.word	0x000015d0


	//   ....[22]....
        /*009c*/ 	.word	0x00001700


	//   ....[23]....
        /*00a0*/ 	.word	0x00001830


	//   ....[24]....
        /*00a4*/ 	.word	0x00001960


	//   ....[25]....
        /*00a8*/ 	.word	0x00001b40


	//   ....[26]....
        /*00ac*/ 	.word	0x00001c70


	//   ....[27]....
        /*00b0*/ 	.word	0x00001da0


	//   ....[28]....
        /*00b4*/ 	.word	0x00001ed0


	//   ....[29]....
        /*00b8*/ 	.word	0x00002070


	//   ....[30]....
        /*00bc*/ 	.word	0x00002140


	//----- nvinfo : EIATTR_EXIT_INSTR_OFFSETS
	.align		4
.L_40:
        /*00c0*/ 	.byte	0x04, 0x1c
        /*00c2*/ 	.short	(.L_42 - .L_41)


	//   ....[0]....
.L_41:
        /*00c4*/ 	.word	0x00000090


	//   ....[1]....
        /*00c8*/ 	.word	0x00002150


	//----- nvinfo : EIATTR_CRS_STACK_SIZE
	.align		4
.L_42:
        /*00cc*/ 	.byte	0x04, 0x1e
        /*00ce*/ 	.short	(.L_44 - .L_43)
.L_43:
        /*00d0*/ 	.word	0x00000000


	//----- nvinfo : EIATTR_CBANK_PARAM_SIZE
	.align		4
.L_44:
        /*00d4*/ 	.byte	0x03, 0x19
        /*00d6*/ 	.short	0x0010


	//----- nvinfo : EIATTR_PARAM_CBANK
	.align		4
        /*00d8*/ 	.byte	0x04, 0x0a
        /*00da*/ 	.short	(.L_46 - .L_45)
	.align		4
.L_45:
        /*00dc*/ 	.word	index@(.nv.constant0._Z10printArrayIdEvPT_m)
        /*00e0*/ 	.short	0x0380
        /*00e2*/ 	.short	0x0010


	//----- nvinfo : EIATTR_SW_WAR
	.align		4
.L_46:
        /*00e4*/ 	.byte	0x04, 0x36
        /*00e6*/ 	.short	(.L_48 - .L_47)
.L_47:
        /*00e8*/ 	.word	0x00000008
.L_48:


//--------------------- .nv.callgraph             --------------------------
	.section	.nv.callgraph,"",@"SHT_CUDA_CALLGRAPH"
	.align	4
	.sectionentsize	8
	.align		4
        /*0000*/ 	.word	0x00000000
	.align		4
        /*0004*/ 	.word	0xffffffff
	.align		4
        /*0008*/ 	.word	index@(_Z16call_printVectorIN4simt10containers6vectorIdNS0_17managed_allocatorIdEEEEEvPT_)
	.align		4
        /*000c*/ 	.word	index@(vprintf)
	.align		4
        /*0010*/ 	.word	index@(_Z10printArrayIdEvPT_m)
	.align		4
        /*0014*/ 	.word	index@(vprintf)
	.align		4
        /*0018*/ 	.word	0x00000000
	.align		4
        /*001c*/ 	.word	0xfffffffe
	.align		4
        /*0020*/ 	.word	0x00000000
	.align		4
        /*0024*/ 	.word	0xfffffffd
	.align		4
        /*0028*/ 	.word	0x00000000
	.align		4
        /*002c*/ 	.word	0xfffffffc


//--------------------- .nv.constant4             --------------------------
	.section	.nv.constant4,"a",@progbits
	.align	8
	.align		8
.nv.constant4:
        /*0000*/ 	.dword	vprintf
	.align		8
        /*0008*/ 	.dword	$str
	.align		8
        /*0010*/ 	.dword	$str$1
	.align		8
        /*0018*/ 	.dword	$str$2


//--------------------- .text._Z16call_printVectorIN4simt10containers6vectorIdNS0_17managed_allocatorIdEEEEEvPT_ --------------------------
	.section	.text._Z16call_printVectorIN4simt10containers6vectorIdNS0_17managed_allocatorIdEEEEEvPT_,"ax",@progbits
	.align	128
        .global         _Z16call_printVectorIN4simt10containers6vectorIdNS0_17managed_allocatorIdEEEEEvPT_
        .type           _Z16call_printVectorIN4simt10containers6vectorIdNS0_17managed_allocatorIdEEEEEvPT_,@function
        .size           _Z16call_printVectorIN4simt10containers6vectorIdNS0_17managed_allocatorIdEEEEEvPT_,(.L_x_78 - _Z16call_printVectorIN4simt10containers6vectorIdNS0_17managed_allocatorIdEEEEEvPT_)
        .other          _Z16call_printVectorIN4simt10containers6vectorIdNS0_17managed_allocatorIdEEEEEvPT_,@"STO_CUDA_ENTRY STV_DEFAULT"
_Z16call_printVectorIN4simt10containers6vectorIdNS0_17managed_allocatorIdEEEEEvPT_:
.text._Z16call_printVectorIN4simt10containers6vectorIdNS0_17managed_allocatorIdEEEEEvPT_:
[----:B------:R-:W0:Y:S01]  /*0000*/  LDC R1, c[0x0][0x37c] ;  /* 0x0000df00ff017b82 */ /* 0x000e220000000800 */
[----:B------:R-:W1:Y:S07]  /*0010*/  S2R R0, SR_TID.X ;  /* 0x0000000000007919 */ /* 0x000e6e0000002100 */
[----:B------:R-:W1:Y:S01]  /*0020*/  S2UR UR6, SR_CTAID.X ;  /* 0x00000000000679c3 */ /* 0x000e620000002500 */
[----:B------:R-:W2:Y:S01]  /*0030*/  LDCU UR4, c[0x0][0x2f8] ;  /* 0x00005f00ff0477ac */ /* 0x000ea20008000800 */
[----:B0-----:R-:W-:Y:S01]  /*0040*/  VIADD R1, R1, 0xfffffff8 ;  /* 0xfffffff801017836 */ /* 0x001fe20000000000 */
[----:B------:R-:W0:Y:S04]  /*0050*/  LDCU UR5, c[0x0][0x2fc] ;  /* 0x00005f80ff0577ac */ /* 0x000e280008000800 */
[----:B--2---:R-:W-:-:S05]  /*0060*/  IADD3 R16, P1, PT, R1, UR4, RZ ;  /* 0x0000000401107c10 */ /* 0x004fca000ff3e0ff */
[----:B0-----:R-:W-:Y:S01]  /*0070*/  IMAD.X R2, RZ, RZ, UR5, P1 ;  /* 0x00000005ff027e24 */ /* 0x001fe200088e06ff */
[----:B-1----:R-:W-:-:S13]  /*0080*/  LOP3.LUT P0, RZ, R0, UR6, RZ, 0xfc, !PT ;  /* 0x0000000600ff7c12 */ /* 0x002fda000f80fcff */
[----:B------:R-:W-:Y:S05]  /*0090*/  @P0 EXIT ;  /* 0x000000000000094d */ /* 0x000fea0003800000 */
[----:B------:R-:W-:Y:S01]  /*00a0*/  MOV R0, 0x0 ;  /* 0x0000000000007802 */ /* 0x000fe20000000f00 */
[----:B------:R-:W0:Y:S01]  /*00b0*/  LDCU.64 UR4, c[0x4][0x8] ;  /* 0x01000100ff0477ac */ /* 0x000e220008000a00 */
[----:B------:R-:W-:Y:S02]  /*00c0*/  CS2R R6, SRZ ;  /* 0x0000000000067805 */ /* 0x000fe4000001ff00 */
[----:B------:R1:W2:Y:S01]  /*00d0*/  LDC.64 R8, c[0x4][R0] ;  /* 0x0100000000087b82 */ /* 0x0002a20000000a00 */
[----:B------:R-:W3:Y:S01]  /*00e0*/  LDCU.64 UR36, c[0x0][0x358] ;  /* 0x00006b00ff2477ac */ /* 0x000ee20008000a00 */
[----:B0-----:R-:W-:Y:S02]  /*00f0*/  IMAD.U32 R4, RZ, RZ, UR4 ;  /* 0x00000004ff047e24 */ /* 0x001fe4000f8e00ff */
[----:B-1----:R-:W-:-:S07]  /*0100*/  IMAD.U32 R5, RZ, RZ, UR5 ;  /* 0x00000005ff057e24 */ /* 0x002fce000f8e00ff */
[----:B------:R-:W-:-:S07]  /*0110*/  LEPC R20, `(.L_x_0) ;  /* 0x000000001014794e */ /* 0x000fce0000000000 */
[----:B--23--:R-:W-:Y:S05]  /*0120*/  CALL.ABS.NOINC R8 ;  /* 0x0000000008007343 */ /* 0x00cfea0003c00000 */
.L_x_0:
[----:B------:R-:W0:Y:S02]  /*0130*/  LDC.64 R22, c[0x0][0x380] ;  /* 0x0000e000ff167b82 */ /* 0x000e240000000a00 */
[----:B0-----:R-:W2:Y:S02]  /*0140*/  LDG.E.64 R22, desc[UR36][R22.64+0x10] ;  /* 0x0000102416167981 */ /* 0x001ea4000c1e1b00 */
[----:B--2---:R-:W-:-:S04]  /*0150*/  ISETP.NE.U32.AND P0, PT, R22, RZ, PT ;  /* 0x000000ff1600720c */ /* 0x004fc80003f05070 */
[----:B------:R-:W-:-:S13]  /*0160*/  ISETP.NE.AND.EX P0, PT, R23, RZ, PT, P0 ;  /* 0x000000ff1700720c */ /* 0x000fda0003f05300 */
[----:B------:R-:W-:Y:S05]  /*0170*/  @!P0 BRA `(.L_x_1) ;  /* 0x0000001c00748947 */ /* 0x000fea0003800000 */
[----:B------:R-:W-:Y:S01]  /*0180*/  ISETP.GE.U32.AND P0, PT, R22, 0x10, PT ;  /* 0x000000101600780c */ /* 0x000fe20003f06070 */
[----:B------:R-:W-:Y:S02]  /*0190*/  HFMA2 R19, -RZ, RZ, 0, 0 ;  /* 0x00000000ff137431 */ /* 0x000fe400000001ff */
[----:B------:R-:W-:Y:S01]  /*01a0*/  IMAD.MOV.U32 R24, RZ, RZ, RZ ;  /* 0x000000ffff187224 */ /* 0x000fe200078e00ff */
[----:B------:R-:W-:-:S13]  /*01b0*/  ISETP.GE.U32.AND.EX P0, PT, R23, RZ, PT, P0 ;  /* 0x000000ff1700720c */ /* 0x000fda0003f06100 */
[----:B------:R-:W-:Y:S05]  /*01c0*/  @!P0 BRA `(.L_x_2) ;  /* 0x0000000c00dc8947 */ /* 0x000fea0003800000 */
[----:B------:R-:W-:Y:S01]  /*01d0*/  LOP3.LUT R24, R22, 0xfffffff0, RZ, 0xc0, !PT ;  /* 0xfffffff016187812 */ /* 0x000fe200078ec0ff */
[----:B------:R-:W-:Y:S01]  /*01e0*/  BSSY.RECONVERGENT B6, `(.L_x_2) ;  /* 0x00000f5000067945 */ /* 0x000fe20003800200 */
[--C-:B------:R-:W-:Y:S02]  /*01f0*/  IMAD.MOV.U32 R19, RZ, RZ, R23.reuse ;  /* 0x000000ffff137224 */ /* 0x100fe400078e0017 */
[----:B------:R-:W-:Y:S02]  /*0200*/  IMAD.MOV.U32 R27, RZ, RZ, R23 ;  /* 0x000000ffff1b7224 */ /* 0x000fe400078e0017 */
[----:B------:R-:W-:Y:S02]  /*0210*/  IMAD.MOV.U32 R26, RZ, RZ, RZ ;  /* 0x000000ffff1a7224 */ /* 0x000fe400078e00ff */
[----:B------:R-:W-:Y:S02]  /*0220*/  IMAD.MOV.U32 R25, RZ, RZ, RZ ;  /* 0x000000ffff197224 */ /* 0x000fe400078e00ff */
[----:B------:R-:W-:-:S07]  /*0230*/  IMAD.MOV.U32 R23, RZ, RZ, R24 ;  /* 0x000000ffff177224 */ /* 0x000fce00078e0018 */
.L_x_19:
[----:B------:R-:W0:Y:S02]  /*0240*/  LDC.64 R4, c[0x0][0x380] ;  /* 0x0000e000ff047b82 */ /* 0x000e240000000a00 */
[----:B0-----:R-:W2:Y:S01]  /*0250*/  LDG.E.64 R4, desc[UR36][R4.64+0x8] ;  /* 0x0000082404047981 */ /* 0x001ea2000c1e1b00 */
[----:B------:R-:W0:Y:S01]  /*0260*/  LDCU UR4, c[0x0][0x2f8] ;  /* 0x00005f00ff0477ac */ /* 0x000e220008000800 */
[----:B--2---:R-:W-:-:S04]  /*0270*/  IADD3 R10, P0, PT, R4, R26, RZ ;  /* 0x0000001a040a7210 */ /* 0x004fc80007f1e0ff */
[----:B------:R-:W-:-:S06]  /*0280*/  IADD3.X R11, PT, PT, R5, R25, RZ, P0, !PT ;  /* 0x00000019050b7210 */ /* 0x000fcc00007fe4ff */
[----:B------:R-:W2:Y:S01]  /*0290*/  LD.E.64 R10, desc[UR36][R10.64] ;  /* 0x000000240a0a7980 */ /* 0x000ea2000c101b00 */
[----:B------:R-:W-:Y:S01]  /*02a0*/  MOV R8, 0x0 ;  /* 0x0000000000087802 */ /* 0x000fe20000000f00 */
[----:B0-----:R-:W-:Y:S01]  /*02b0*/  VIADD R3, R16, -UR4 ;  /* 0x8000000410037c36 */ /* 0x001fe20008000000 */
[----:B------:R-:W0:Y:S01]  /*02c0*/  LDCU.64 UR4, c[0x4][0x10] ;  /* 0x01000200ff0477ac */ /* 0x000e220008000a00 */
[----:B------:R-:W-:Y:S01]  /*02d0*/  IADD3 R23, P0, PT, R23, -0x10, RZ ;  /* 0xfffffff017177810 */ /* 0x000fe20007f1e0ff */
[----:B------:R-:W-:Y:S02]  /*02e0*/  IMAD.MOV.U32 R6, RZ, RZ, R16 ;  /* 0x000000ffff067224 */ /* 0x000fe400078e0010 */
[----:B------:R-:W1:Y:S01]  /*02f0*/  LDC.64 R8, c[0x4][R8] ;  /* 0x0100000008087b82 */ /* 0x000e620000000a00 */
[----:B------:R-:W-:Y:S01]  /*0300*/  IADD3.X R27, PT, PT, R27, -0x1, RZ, P0, !PT ;  /* 0xffffffff1b1b7810 */ /* 0x000fe200007fe4ff */
[----:B------:R-:W-:Y:S01]  /*0310*/  IMAD.MOV.U32 R7, RZ, RZ, R2 ;  /* 0x000000ffff077224 */ /* 0x000fe200078e0002 */
[----:B------:R-:W-:-:S04]  /*0320*/  ISETP.NE.U32.AND P0, PT, R23, RZ, PT ;  /* 0x000000ff1700720c */ /* 0x000fc80003f05070 */
[----:B------:R-:W-:-:S04]  /*0330*/  ISETP.NE.AND.EX P0, PT, R27, RZ, PT, P0 ;  /* 0x000000ff1b00720c */ /* 0x000fc80003f05300 */
[----:B------:R-:W-:Y:S01]  /*0340*/  P2R R28, PR, RZ, 0x1 ;  /* 0x00000001ff1c7803 */ /* 0x000fe20000000000 */
[----:B0-----:R-:W-:Y:S02]  /*0350*/  IMAD.U32 R4, RZ, RZ, UR4 ;  /* 0x00000004ff047e24 */ /* 0x001fe4000f8e00ff */
[----:B------:R-:W-:Y:S01]  /*0360*/  IMAD.U32 R5, RZ, RZ, UR5 ;  /* 0x00000005ff057e24 */ /* 0x000fe2000f8e00ff */
[----:B-12---:R0:W-:Y:S06]  /*0370*/  STL.64 [R3], R10 ;  /* 0x0000000a03007387 */ /* 0x0061ec0000100a00 */
[----:B------:R-:W-:-:S07]  /*0380*/  LEPC R20, `(.L_x_3) ;  /* 0x000000001014794e */ /* 0x000fce0000000000 */
[----:B0-----:R-:W-:Y:S05]  /*0390*/  CALL.ABS.NOINC R8 ;  /* 0x0000000008007343 */ /* 0x001fea0003c00000 */
.L_x_3:
[----:B------:R-:W0:Y:S02]  /*03a0*/  LDC.64 R6, c[0x0][0x380] ;  /* 0x0000e000ff067b82 */ /* 0x000e240000000a00 */
[----:B0-----:R-:W2:Y:S01]  /*03b0*/  LDG.E.64 R6, desc[UR36][R6.64+0x8] ;  /* 0x0000082406067981 */ /* 0x001ea2000c1e1b00 */
[----:B------:R-:W0:Y:S01]  /*03c0*/  LDCU UR4, c[0x0][0x2f8] ;  /* 0x00005f00ff0477ac */ /* 0x000e220008000800 */
[----:B--2---:R-:W-:-:S04]  /*03d0*/  IADD3 R10, P0, PT, R6, R26, RZ ;  /* 0x0000001a060a7210 */ /* 0x004fc80007f1e0ff */
[----:B------:R-:W-:-:S06]  /*03e0*/  IADD3.X R11, PT, PT, R7, R25, RZ, P0, !PT ;  /* 0x00000019070b7210 */ /* 0x000fcc00007fe4ff */
[----:B------:R-:W2:Y:S01]  /*03f0*/  LD.E.64 R10, desc[UR36][R10.64+0x8] ;  /* 0x000008240a0a7980 */ /* 0x000ea2000c101b00 */
[----:B0-----:R-:W-:Y:S01]  /*0400*/  VIADD R17, R16, -UR4 ;  /* 0x8000000410117c36 */ /* 0x001fe20008000000 */
[----:B------:R-:W-:Y:S01]  /*0410*/  MOV R18, 0x0 ;  /* 0x0000000000127802 */ /* 0x000fe20000000f00 */
[----:B------:R-:W0:Y:S01]  /*0420*/  LDCU.64 UR4, c[0x4][0x10] ;  /* 0x01000200ff0477ac */ /* 0x000e220008000a00 */
[----:B------:R-:W-:Y:S02]  /*0430*/  IMAD.MOV.U32 R6, RZ, RZ, R16 ;  /* 0x000000ffff067224 */ /* 0x000fe400078e0010 */
[----:B------:R1:W3:Y:S01]  /*0440*/  LDC.64 R8, c[0x4][R18] ;  /* 0x0100000012087b82 */ /* 0x0002e20000000a00 */
[----:B------:R-:W-:Y:S02]  /*0450*/  IMAD.MOV.U32 R7, RZ, RZ, R2 ;  /* 0x000000ffff077224 */ /* 0x000fe400078e0002 */
[----:B0-----:R-:W-:Y:S02]  /*0460*/  IMAD.U32 R4, RZ, RZ, UR4 ;  /* 0x00000004ff047e24 */ /* 0x001fe4000f8e00ff */
[----:B------:R-:W-:Y:S01]  /*0470*/  IMAD.U32 R5, RZ, RZ, UR5 ;  /* 0x00000005ff057e24 */ /* 0x000fe2000f8e00ff */
[----:B--23--:R1:W-:Y:S06]  /*0480*/  STL.64 [R17], R10 ;  /* 0x0000000a11007387 */ /* 0x00c3ec0000100a00 */
[----:B------:R-:W-:-:S07]  /*0490*/  LEPC R20, `(.L_x_4) ;  /* 0x000000001014794e */ /* 0x000fce0000000000 */
[----:B-1----:R-:W-:Y:S05]  /*04a0*/  CALL.ABS.NOINC R8 ;  /* 0x0000000008007343 */ /* 0x002fea0003c00000 */
.L_x_4:
[----:B------:R-:W0:Y:S01]  /*04b0*/  LDC.64 R12, c[0x0][0x380] ;  /* 0x0000e000ff0c7b82 */ /* 0x000e220000000a00 */
[----:B------:R-:W1:Y:S01]  /*04c0*/  LDCU.64 UR4, c[0x4][0x10] ;  /* 0x01000200ff0477ac */ /* 0x000e620008000a00 */
[----:B0-----:R-:W2:Y:S02]  /*04d0*/  LDG.E.64 R12, desc[UR36][R12.64+0x8] ;  /* 0x000008240c0c7981 */ /* 0x001ea4000c1e1b00 */
[----:B--2---:R-:W-:-:S04]  /*04e0*/  IADD3 R10, P0, PT, R12, R26, RZ ;  /* 0x0000001a0c0a7210 */ /* 0x004fc80007f1e0ff */
[----:B------:R-:W-:-:S06]  /*04f0*/  IADD3.X R11, PT, PT, R13, R25, RZ, P0, !PT ;  /* 0x000000190d0b7210 */ /* 0x000fcc00007fe4ff */
[----:B------:R-:W2:Y:S01]  /*0500*/  LD.E.64 R10, desc[UR36][R10.64+0x10] ;  /* 0x000010240a0a7980 */ /* 0x000ea2000c101b00 */
[----:B------:R0:W3:Y:S01]  /*0510*/  LDC.64 R8, c[0x4][R18] ;  /* 0x0100000012087b82 */ /* 0x0000e20000000a00 */
[----:B-1----:R-:W-:Y:S02]  /*0520*/  IMAD.U32 R4, RZ, RZ, UR4 ;  /* 0x00000004ff047e24 */ /* 0x002fe4000f8e00ff */
[----:B------:R-:W-:Y:S02]  /*0530*/  IMAD.U32 R5, RZ, RZ, UR5 ;  /* 0x00000005ff057e24 */ /* 0x000fe4000f8e00ff */
[----:B------:R-:W-:Y:S02]  /*0540*/  IMAD.MOV.U32 R6, RZ, RZ, R16 ;  /* 0x000000ffff067224 */ /* 0x000fe400078e0010 */
[----:B------:R-:W-:Y:S01]  /*0550*/  IMAD.MOV.U32 R7, RZ, RZ, R2 ;  /* 0x000000ffff077224 */ /* 0x000fe200078e0002 */
[----:B--23--:R0:W-:Y:S06]  /*0560*/  STL.64 [R17], R10 ;  /* 0x0000000a11007387 */ /* 0x00c1ec0000100a00 */
[----:B------:R-:W-:-:S07]  /*0570*/  LEPC R20, `(.L_x_5) ;  /* 0x000000001014794e */ /* 0x000fce0000000000 */
[----:B0-----:R-:W-:Y:S05]  /*0580*/  CALL.ABS.NOINC R8 ;  /* 0x0000000008007343 */ /* 0x001fea0003c00000 */
.L_x_5:
[----:B------:R-:W0:Y:S01]  /*0590*/  LDC.64 R12, c[0x0][0x380] ;  /* 0x0000e000ff0c7b82 */ /* 0x000e220000000a00 */
[----:B------:R-:W1:Y:S01]  /*05a0*/  LDCU.64 UR4, c[0x4][0x10] ;  /* 0x01000200ff0477ac */ /* 0x000e620008000a00 */
[----:B0-----:R-:W2:Y:S02]  /*05b0*/  LDG.E.64 R12, desc[UR36][R12.64+0x8] ;  /* 0x000008240c0c7981 */ /* 0x001ea4000c1e1b00 */
[----:B--2---:R-:W-:-:S05]  /*05c0*/  IADD3 R10, P0, PT, R12, R26, RZ ;  /* 0x0000001a0c0a7210 */ /* 0x004fca0007f1e0ff */
[----:B------:R-:W-:-:S06]  /*05d0*/  IMAD.X R11, R13, 0x1, R25, P0 ;  /* 0x000000010d0b7824 */ /* 0x000fcc00000e0619 */
[----:B------:R-:W2:Y:S01]  /*05e0*/  LD.E.64 R10, desc[UR36][R10.64+0x18] ;  /* 0x000018240a0a7980 */ /* 0x000ea2000c101b00 */
[----:B------:R0:W3:Y:S01]  /*05f0*/  LDC.64 R8, c[0x4][R18] ;  /* 0x0100000012087b82 */ /* 0x0000e20000000a00 */
[----:B-1----:R-:W-:Y:S01]  /*0600*/  MOV R4, UR4 ;  /* 0x0000000400047c02 */ /* 0x002fe20008000f00 */
[----:B------:R-:W-:Y:S02]  /*0610*/  IMAD.U32 R5, RZ, RZ, UR5 ;  /* 0x00000005ff057e24 */ /* 0x000fe4000f8e00ff */
[----:B------:R-:W-:Y:S02]  /*0620*/  IMAD.MOV.U32 R6, RZ, RZ, R16 ;  /* 0x000000ffff067224 */ /* 0x000fe400078e0010 */
[----:B------:R-:W-:Y:S01]  /*0630*/  IMAD.MOV.U32 R7, RZ, RZ, R2 ;  /* 0x000000ffff077224 */ /* 0x000fe200078e0002 */
[----:B--23--:R0:W-:Y:S06]  /*0640*/  STL.64 [R17], R10 ;  /* 0x0000000a11007387 */ /* 0x00c1ec0000100a00 */
[----:B------:R-:W-:-:S07]  /*0650*/  LEPC R20, `(.L_x_6) ;  /* 0x000000001014794e */ /* 0x000fce0000000000 */
[----:B0-----:R-:W-:Y:S05]  /*0660*/  CALL.ABS.NOINC R8 ;  /* 0x0000000008007343 */ /* 0x001fea0003c00000 */
.L_x_6:
[----:B------:R-:W0:Y:S01]  /*0670*/  LDC.64 R12, c[0x0][0x380] ;  /* 0x0000e000ff0c7b82 */ /* 0x000e220000000a00 */
[----:B------:R-:W1:Y:S01]  /*0680*/  LDCU.64 UR4, c[0x4][0x10] ;  /* 0x01000200ff0477ac */ /* 0x000e620008000a00 */
[----:B0-----:R-:W2:Y:S02]  /*0690*/  LDG.E.64 R12, desc[UR36][R12.64+0x8] ;  /* 0x000008240c0c7981 */ /* 0x001ea4000c1e1b00 */
[----:B--2---:R-:W-:-:S05]  /*06a0*/  IADD3 R10, P0, PT, R12, R26, RZ ;  /* 0x0000001a0c0a7210 */ /* 0x004fca0007f1e0ff */
[----:B------:R-:W-:-:S06]  /*06b0*/  IMAD.X R11, R13, 0x1, R25, P0 ;  /* 0x000000010d0b7824 */ /* 0x000fcc00000e0619 */
[----:B------:R-:W2:Y:S01]  /*06c0*/  LD.E.64 R10, desc[UR36][R10.64+0x20] ;  /* 0x000020240a0a7980 */ /* 0x000ea2000c101b00 */
[----:B------:R0:W3:Y:S01]  /*06d0*/  LDC.64 R8, c[0x4][R18] ;  /* 0x0100000012087b82 */ /* 0x0000e20000000a00 */
[----:B-1----:R-:W-:Y:S01]  /*06e0*/  IMAD.U32 R4, RZ, RZ, UR4 ;  /* 0x00000004ff047e24 */ /* 0x002fe2000f8e00ff */
[----:B------:R-:W-:Y:S01]  /*06f0*/  MOV R5, UR5 ;  /* 0x0000000500057c02 */ /* 0x000fe20008000f00 */
[----:B------:R-:W-:Y:S02]  /*0700*/  IMAD.MOV.U32 R6, RZ, RZ, R16 ;  /* 0x000000ffff067224 */ /* 0x000fe400078e0010 */
[----:B------:R-:W-:Y:S01]  /*0710*/  IMAD.MOV.U32 R7, RZ, RZ, R2 ;  /* 0x000000ffff077224 */ /* 0x000fe200078e0002 */
[----:B--23--:R0:W-:Y:S06]  /*0720*/  STL.64 [R17], R10 ;  /* 0x0000000a11007387 */ /* 0x00c1ec0000100a00 */
[----:B------:R-:W-:-:S07]  /*0730*/  LEPC R20, `(.L_x_7) ;  /* 0x000000001014794e */ /* 0x000fce0000000000 */
[----:B0-----:R-:W-:Y:S05]  /*0740*/  CALL.ABS.NOINC R8 ;  /* 0x0000000008007343 */ /* 0x001fea0003c00000 */
.L_x_7:
        /* <DEDUP_REMOVED lines=8> */
[----:B------:R-:W-:Y:S01]  /*07d0*/  MOV R6, R16 ;  /* 0x0000001000067202 */ /* 0x000fe20000000f00 */
[----:B------:R-:W-:Y:S02]  /*07e0*/  IMAD.U32 R5, RZ, RZ, UR5 ;  /* 0x00000005ff057e24 */ /* 0x000fe4000f8e00ff */
[----:B------:R-:W-:Y:S01]  /*07f0*/  IMAD.MOV.U32 R7, RZ, RZ, R2 ;  /* 0x000000ffff077224 */ /* 0x000fe200078e0002 */
[----:B--23--:R0:W-:Y:S06]  /*0800*/  STL.64 [R17], R10 ;  /* 0x0000000a11007387 */ /* 0x00c1ec0000100a00 */
[----:B------:R-:W-:-:S07]  /*0810*/  LEPC R20, `(.L_x_8) ;  /* 0x000000001014794e */ /* 0x000fce0000000000 */
[----:B0-----:R-:W-:Y:S05]  /*0820*/  CALL.ABS.NOINC R8 ;  /* 0x0000000008007343 */ /* 0x001fea0003c00000 */
.L_x_8:
        /* <DEDUP_REMOVED lines=14> */
.L_x_9:
[----:B------:R-:W0:Y:S01]  /*0910*/  LDC.64 R12, c[0x0][0x380] ;  /* 0x0000e000ff0c7b82 */ /* 0x000e220000000a00 */
[----:B------:R-:W1:Y:S01]  /*0920*/  LDCU.64 UR4, c[0x4][0x10] ;  /* 0x01000200ff0477ac */ /* 0x000e620008000a00 */
[----:B0-----:R-:W2:Y:S02]  /*0930*/  LDG.E.64 R12, desc[UR36][R12.64+0x8] ;  /* 0x000008240c0c7981 */ /* 0x001ea4000c1e1b00 */
[----:B--2---:R-:W-:-:S05]  /*0940*/  IADD3 R10, P0, PT, R12, R26, RZ ;  /* 0x0000001a0c0a7210 */ /* 0x004fca0007f1e0ff */
[----:B------:R-:W-:-:S06]  /*0950*/  IMAD.X R11, R13, 0x1, R25, P0 ;  /* 0x000000010d0b7824 */ /* 0x000fcc00000e0619 */
        /* <DEDUP_REMOVED lines=9> */
.L_x_10:
        /* <DEDUP_REMOVED lines=14> */
.L_x_11:
        /* <DEDUP_REMOVED lines=14> */
.L_x_12:
        /* <DEDUP_REMOVED lines=14> */
.L_x_13:
        /* <DEDUP_REMOVED lines=14> */
.L_x_14:
        /* <DEDUP_REMOVED lines=14> */
.L_x_15:
        /* <DEDUP_REMOVED lines=14> */
.L_x_16:
        /* <DEDUP_REMOVED lines=14> */
.L_x_17:
        /* <DEDUP_REMOVED lines=14> */
.L_x_18:
[----:B------:R-:W-:Y:S02]  /*10f0*/  ISETP.NE.AND P6, PT, R28, RZ, PT ;  /* 0x000000ff1c00720c */ /* 0x000fe40003fc5270 */
[----:B------:R-:W-:-:S05]  /*1100*/  IADD3 R26, P0, PT, R26, 0x80, RZ ;  /* 0x000000801a1a7810 */ /* 0x000fca0007f1e0ff */
[----:B------:R-:W-:-:S06]  /*1110*/  IMAD.X R25, RZ, RZ, R25, P0 ;  /* 0x000000ffff197224 */ /* 0x000fcc00000e0619 */
[----:B------:R-:W-:Y:S05]  /*1120*/  @P6 BRA `(.L_x_19) ;  /* 0xfffffff000446947 */ /* 0x000fea000383ffff */
[----:B------:R-:W-:Y:S05]  /*1130*/  BSYNC.RECONVERGENT B6 ;  /* 0x0000000000067941 */ /* 0x000fea0003800200 */
.L_x_2:
[----:B------:R-:W-:Y:S01]  /*1140*/  LOP3.LUT R0, R22, 0xf, RZ, 0xc0, !PT ;  /* 0x0000000f16007812 */ /* 0x000fe200078ec0ff */
[----:B------:R-:W-:Y:S03]  /*1150*/  BSSY.RECONVERGENT B6, `(.L_x_1) ;  /* 0x00000df000067945 */ /* 0x000fe60003800200 */
[----:B------:R-:W-:-:S04]  /*1160*/  ISETP.NE.U32.AND P0, PT, R0, RZ, PT ;  /* 0x000000ff0000720c */ /* 0x000fc80003f05070 */
[----:B------:R-:W-:-:S13]  /*1170*/  ISETP.NE.AND.EX P0, PT, RZ, RZ, PT, P0 ;  /* 0x000000ffff00720c */ /* 0x000fda0003f05300 */
[----:B------:R-:W-:Y:S05]  /*1180*/  @!P0 BRA `(.L_x_20) ;  /* 0x0000000c006c8947 */ /* 0x000fea0003800000 */
[----:B------:R-:W-:Y:S02]  /*1190*/  ISETP.GE.U32.AND P0, PT, R0, 0x8, PT ;  /* 0x000000080000780c */ /* 0x000fe40003f06070 */
[----:B------:R-:W-:Y:S02]  /*11a0*/  LOP3.LUT R25, R22, 0x7, RZ, 0xc0, !PT ;  /* 0x0000000716197812 */ /* 0x000fe400078ec0ff */
[----:B------:R-:W-:-:S13]  /*11b0*/  ISETP.GE.U32.AND.EX P0, PT, RZ, RZ, PT, P0 ;  /* 0x000000ffff00720c */ /* 0x000fda0003f06100 */
[----:B------:R-:W-:Y:S05]  /*11c0*/  @!P0 BRA `(.L_x_21) ;  /* 0x0000000400d48947 */ /* 0x000fea0003800000 */
[----:B------:R-:W0:Y:S01]  /*11d0*/  LDC.64 R6, c[0x0][0x380] ;  /* 0x0000e000ff067b82 */ /* 0x000e220000000a00 */
[C---:B------:R-:W-:Y:S01]  /*11e0*/  SHF.L.U32 R23, R24.reuse, 0x3, RZ ;  /* 0x0000000318177819 */ /* 0x040fe200000006ff */
[----:B------:R-:W1:Y:S01]  /*11f0*/  LDCU.64 UR4, c[0x4][0x10] ;  /* 0x01000200ff0477ac */ /* 0x000e620008000a00 */
[----:B0-----:R-:W2:Y:S01]  /*1200*/  LDG.E.64 R6, desc[UR36][R6.64+0x8] ;  /* 0x0000082406067981 */ /* 0x001ea2000c1e1b00 */
[----:B------:R-:W-:Y:S02]  /*1210*/  SHF.L.U64.HI R18, R24, 0x3, R19 ;  /* 0x0000000318127819 */ /* 0x000fe40000010213 */
[----:B--2---:R-:W-:-:S05]  /*1220*/  IADD3 R10, P0, PT, R6, R23, RZ ;  /* 0x00000017060a7210 */ /* 0x004fca0007f1e0ff */
[----:B------:R-:W-:-:S06]  /*1230*/  IMAD.X R11, R7, 0x1, R18, P0 ;  /* 0x00000001070b7824 */ /* 0x000fcc00000e0612 */
[----:B------:R-:W2:Y:S01]  /*1240*/  LD.E.64 R10, desc[UR36][R10.64] ;  /* 0x000000240a0a7980 */ /* 0x000ea2000c101b00 */
[----:B------:R-:W-:Y:S01]  /*1250*/  MOV R17, 0x0 ;  /* 0x0000000000117802 */ /* 0x000fe20000000f00 */
[----:B-1----:R-:W-:Y:S01]  /*1260*/  IMAD.U32 R4, RZ, RZ, UR4 ;  /* 0x00000004ff047e24 */ /* 0x002fe2000f8e00ff */
[----:B------:R-:W-:Y:S01]  /*1270*/  MOV R7, R2 ;  /* 0x0000000200077202 */ /* 0x000fe20000000f00 */
[----:B------:R-:W-:Y:S01]  /*1280*/  IMAD.U32 R5, RZ, RZ, UR5 ;  /* 0x00000005ff057e24 */ /* 0x000fe2000f8e00ff */
[----:B------:R0:W1:Y:S01]  /*1290*/  LDC.64 R8, c[0x4][R17] ;  /* 0x0100000011087b82 */ /* 0x0000620000000a00 */
[----:B------:R-:W-:Y:S01]  /*12a0*/  IMAD.MOV.U32 R6, RZ, RZ, R16 ;  /* 0x000000ffff067224 */ /* 0x000fe200078e0010 */
[----:B-12---:R0:W-:Y:S06]  /*12b0*/  STL.64 [R1], R10 ;  /* 0x0000000a01007387 */ /* 0x0061ec0000100a00 */
[----:B------:R-:W-:-:S07]  /*12c0*/  LEPC R20, `(.L_x_22) ;  /* 0x000000001014794e */ /* 0x000fce0000000000 */
[----:B0-----:R-:W-:Y:S05]  /*12d0*/  CALL.ABS.NOINC R8 ;  /* 0x0000000008007343 */ /* 0x001fea0003c00000 */
.L_x_22:
        /* <DEDUP_REMOVED lines=14> */
.L_x_23:
        /* <DEDUP_REMOVED lines=14> */
.L_x_24:
        /* <DEDUP_REMOVED lines=14> */
.L_x_25:
        /* <DEDUP_REMOVED lines=14> */
.L_x_26:
        /* <DEDUP_REMOVED lines=14> */
.L_x_27:
        /* <DEDUP_REMOVED lines=14> */
.L_x_28:
        /* <DEDUP_REMOVED lines=14> */
.L_x_29:
[----:B------:R-:W-:-:S05]  /*1900*/  IADD3 R24, P0, PT, R24, 0x8, RZ ;  /* 0x0000000818187810 */ /* 0x000fca0007f1e0ff */
[----:B------:R-:W-:-:S08]  /*1910*/  IMAD.X R19, RZ, RZ, R19, P0 ;  /* 0x000000ffff137224 */ /* 0x000fd000000e0613 */
.L_x_21:
[----:B------:R-:W-:-:S04]  /*1920*/  ISETP.NE.U32.AND P0, PT, R25, RZ, PT ;  /* 0x000000ff1900720c */ /* 0x000fc80003f05070 */
[----:B------:R-:W-:-:S13]  /*1930*/  ISETP.NE.AND.EX P0, PT, RZ, RZ, PT, P0 ;  /* 0x000000ffff00720c */ /* 0x000fda0003f05300 */
[----:B------:R-:W-:Y:S05]  /*1940*/  @!P0 BRA `(.L_x_20) ;  /* 0x00000004007c8947 */ /* 0x000fea0003800000 */
[----:B------:R-:W-:Y:S01]  /*1950*/  ISETP.GE.U32.AND P0, PT, R25, 0x4, PT ;  /* 0x000000041900780c */ /* 0x000fe20003f06070 */
[----:B------:R-:W-:Y:S01]  /*1960*/  IMAD.MOV.U32 R18, RZ, RZ, RZ ;  /* 0x000000ffff127224 */ /* 0x000fe200078e00ff */
[----:B------:R-:W-:Y:S02]  /*1970*/  LOP3.LUT R22, R22, 0x3, RZ, 0xc0, !PT ;  /* 0x0000000316167812 */ /* 0x000fe400078ec0ff */
[----:B------:R-:W-:-:S13]  /*1980*/  ISETP.GE.U32.AND.EX P0, PT, RZ, RZ, PT, P0 ;  /* 0x000000ffff00720c */ /* 0x000fda0003f06100 */
[----:B------:R-:W-:Y:S05]  /*1990*/  @!P0 BRA `(.L_x_30) ;  /* 0x0000000000f48947 */ /* 0x000fea0003800000 */
[----:B------:R-:W0:Y:S01]  /*19a0*/  LDC.64 R6, c[0x0][0x380] ;  /* 0x0000e000ff067b82 */ /* 0x000e220000000a00 */
[C---:B------:R-:W-:Y:S01]  /*19b0*/  IMAD.SHL.U32 R25, R24.reuse, 0x8, RZ ;  /* 0x0000000818197824 */ /* 0x040fe200078e00ff */
[----:B------:R-:W-:Y:S01]  /*19c0*/  SHF.L.U64.HI R23, R24, 0x3, R19 ;  /* 0x0000000318177819 */ /* 0x000fe20000010213 */
[----:B------:R-:W1:Y:S01]  /*19d0*/  LDCU.64 UR4, c[0x4][0x10] ;  /* 0x01000200ff0477ac */ /* 0x000e620008000a00 */
[----:B0-----:R-:W2:Y:S02]  /*19e0*/  LDG.E.64 R6, desc[UR36][R6.64+0x8] ;  /* 0x0000082406067981 */ /* 0x001ea4000c1e1b00 */
[----:B--2---:R-:W-:-:S05]  /*19f0*/  IADD3 R10, P0, PT, R6, R25, RZ ;  /* 0x00000019060a7210 */ /* 0x004fca0007f1e0ff */
[----:B------:R-:W-:-:S06]  /*1a00*/  IMAD.X R11, R7, 0x1, R23, P0 ;  /* 0x00000001070b7824 */ /* 0x000fcc00000e0617 */
[----:B------:R-:W2:Y:S01]  /*1a10*/  LD.E.64 R10, desc[UR36][R10.64] ;  /* 0x000000240a0a7980 */ /* 0x000ea2000c101b00 */
[----:B------:R-:W-:Y:S01]  /*1a20*/  MOV R17, 0x0 ;  /* 0x0000000000117802 */ /* 0x000fe20000000f00 */
[----:B-1----:R-:W-:Y:S01]  /*1a30*/  IMAD.U32 R5, RZ, RZ, UR5 ;  /* 0x00000005ff057e24 */ /* 0x002fe2000f8e00ff */
[----:B------:R-:W-:Y:S01]  /*1a40*/  MOV R4, UR4 ;  /* 0x0000000400047c02 */ /* 0x000fe20008000f00 */
[----:B------:R-:W-:Y:S01]  /*1a50*/  IMAD.MOV.U32 R6, RZ, RZ, R16 ;  /* 0x000000ffff067224 */ /* 0x000fe200078e0010 */
[----:B------:R0:W1:Y:S01]  /*1a60*/  LDC.64 R8, c[0x4][R17] ;  /* 0x0100000011087b82 */ /* 0x0000620000000a00 */
[----:B------:R-:W-:Y:S01]  /*1a70*/  IMAD.MOV.U32 R7, RZ, RZ, R2 ;  /* 0x000000ffff077224 */ /* 0x000fe200078e0002 */
[----:B-12---:R0:W-:Y:S06]  /*1a80*/  STL.64 [R1], R10 ;  /* 0x0000000a01007387 */ /* 0x0061ec0000100a00 */
[----:B------:R-:W-:-:S07]  /*1a90*/  LEPC R20, `(.L_x_31) ;  /* 0x000000001014794e */ /* 0x000fce0000000000 */
[----:B0-----:R-:W-:Y:S05]  /*1aa0*/  CALL.ABS.NOINC R8 ;  /* 0x0000000008007343 */ /* 0x001fea0003c00000 */
.L_x_31:
        /* <DEDUP_REMOVED lines=14> */
.L_x_32:
        /* <DEDUP_REMOVED lines=14> */
.L_x_33:
        /* <DEDUP_REMOVED lines=14> */
.L_x_34:
[----:B------:R-:W-:-:S05]  /*1d50*/  IADD3 R24, P0, PT, R24, 0x4, RZ ;  /* 0x0000000418187810 */ /* 0x000fca0007f1e0ff */
[----:B------:R-:W-:-:S08]  /*1d60*/  IMAD.X R19, RZ, RZ, R19, P0 ;  /* 0x000000ffff137224 */ /* 0x000fd000000e0613 */
.L_x_30:
[----:B------:R-:W-:-:S04]  /*1d70*/  ISETP.NE.U32.AND P0, PT, R22, RZ, PT ;  /* 0x000000ff1600720c */ /* 0x000fc80003f05070 */
[----:B------:R-:W-:-:S13]  /*1d80*/  ISETP.NE.AND.EX P0, PT, R18, RZ, PT, P0 ;  /* 0x000000ff1200720c */ /* 0x000fda0003f05300 */
[----:B------:R-:W-:Y:S05]  /*1d90*/  @!P0 BRA `(.L_x_20) ;  /* 0x0000000000688947 */ /* 0x000fea0003800000 */
[C---:B------:R-:W-:Y:S02]  /*1da0*/  SHF.L.U64.HI R19, R24.reuse, 0x3, R19 ;  /* 0x0000000318137819 */ /* 0x040fe40000010213 */
[----:B------:R-:W-:-:S07]  /*1db0*/  SHF.L.U32 R24, R24, 0x3, RZ ;  /* 0x0000000318187819 */ /* 0x000fce00000006ff */
.L_x_36:
[----:B------:R-:W0:Y:S01]  /*1dc0*/  LDC.64 R4, c[0x0][0x380] ;  /* 0x0000e000ff047b82 */ /* 0x000e220000000a00 */
[----:B------:R-:W-:Y:S01]  /*1dd0*/  MOV R8, 0x0 ;  /* 0x0000000000087802 */ /* 0x000fe20000000f00 */
[----:B------:R-:W1:Y:S01]  /*1de0*/  LDCU.64 UR4, c[0x4][0x10] ;  /* 0x01000200ff0477ac */ /* 0x000e620008000a00 */
[----:B0-----:R-:W2:Y:S02]  /*1df0*/  LDG.E.64 R4, desc[UR36][R4.64+0x8] ;  /* 0x0000082404047981 */ /* 0x001ea4000c1e1b00 */
[----:B--2---:R-:W-:-:S05]  /*1e00*/  IADD3 R10, P0, PT, R4, R24, RZ ;  /* 0x00000018040a7210 */ /* 0x004fca0007f1e0ff */
[----:B------:R-:W-:-:S06]  /*1e10*/  IMAD.X R11, R5, 0x1, R19, P0 ;  /* 0x00000001050b7824 */ /* 0x000fcc00000e0613 */
[----:B------:R-:W2:Y:S01]  /*1e20*/  LD.E.64 R10, desc[UR36][R10.64] ;  /* 0x000000240a0a7980 */ /* 0x000ea2000c101b00 */
[----:B------:R-:W0:Y:S01]  /*1e30*/  LDC.64 R8, c[0x4][R8] ;  /* 0x0100000008087b82 */ /* 0x000e220000000a00 */
[----:B------:R-:W-:Y:S01]  /*1e40*/  IADD3 R22, P0, PT, R22, -0x1, RZ ;  /* 0xffffffff16167810 */ /* 0x000fe20007f1e0ff */
[----:B-1----:R-:W-:Y:S01]  /*1e50*/  IMAD.U32 R4, RZ, RZ, UR4 ;  /* 0x00000004ff047e24 */ /* 0x002fe2000f8e00ff */
[----:B------:R-:W-:Y:S01]  /*1e60*/  MOV R7, R2 ;  /* 0x0000000200077202 */ /* 0x000fe20000000f00 */
[----:B------:R-:W-:Y:S01]  /*1e70*/  IMAD.U32 R5, RZ, RZ, UR5 ;  /* 0x00000005ff057e24 */ /* 0x000fe2000f8e00ff */
[----:B------:R-:W-:Y:S01]  /*1e80*/  IADD3.X R18, PT, PT, R18, -0x1, RZ, P0, !PT ;  /* 0xffffffff12127810 */ /* 0x000fe200007fe4ff */
[----:B------:R-:W-:Y:S01]  /*1e90*/  IMAD.MOV.U32 R6, RZ, RZ, R16 ;  /* 0x000000ffff067224 */ /* 0x000fe200078e0010 */
[----:B------:R-:W-:-:S04]  /*1ea0*/  ISETP.NE.U32.AND P0, PT, R22, RZ, PT ;  /* 0x000000ff1600720c */ /* 0x000fc80003f05070 */
[----:B------:R-:W-:-:S04]  /*1eb0*/  ISETP.NE.AND.EX P0, PT, R18, RZ, PT, P0 ;  /* 0x000000ff1200720c */ /* 0x000fc80003f05300 */
[----:B------:R-:W-:Y:S01]  /*1ec0*/  P2R R17, PR, RZ, 0x1 ;  /* 0x00000001ff117803 */ /* 0x000fe20000000000 */
[----:B0-2---:R1:W-:Y:S08]  /*1ed0*/  STL.64 [R1], R10 ;  /* 0x0000000a01007387 */ /* 0x0053f00000100a00 */
[----:B------:R-:W-:-:S07]  /*1ee0*/  LEPC R20, `(.L_x_35) ;  /* 0x000000001014794e */ /* 0x000fce0000000000 */
[----:B-1----:R-:W-:Y:S05]  /*1ef0*/  CALL.ABS.NOINC R8 ;  /* 0x0000000008007343 */ /* 0x002fea0003c00000 */
.L_x_35:
[----:B------:R-:W-:Y:S02]  /*1f00*/  ISETP.NE.AND P6, PT, R17, RZ, PT ;  /* 0x000000ff1100720c */ /* 0x000fe40003fc5270 */
[----:B------:R-:W-:-:S05]  /*1f10*/  IADD3 R24, P0, PT, R24, 0x8, RZ ;  /* 0x0000000818187810 */ /* 0x000fca0007f1e0ff */
[----:B------:R-:W-:-:S06]  /*1f20*/  IMAD.X R19, RZ, RZ, R19, P0 ;  /* 0x000000ffff137224 */ /* 0x000fcc00000e0613 */
[----:B------:R-:W-:Y:S05]  /*1f30*/  @P6 BRA `(.L_x_36) ;  /* 0xfffffffc00a06947 */ /* 0x000fea000383ffff */
.L_x_20:
[----:B------:R-:W-:Y:S05]  /*1f40*/  BSYNC.RECONVERGENT B6 ;  /* 0x0000000000067941 */ /* 0x000fea0003800200 */
.L_x_1:
[----:B------:R-:W-:Y:S01]  /*1f50*/  MOV R0, 0x0 ;  /* 0x0000000000007802 */ /* 0x000fe20000000f00 */
[----:B------:R-:W0:Y:S01]  /*1f60*/  LDCU.64 UR4, c[0x4][0x18] ;  /* 0x01000300ff0477ac */ /* 0x000e220008000a00 */
[----:B------:R-:W-:Y:S02]  /*1f70*/  CS2R R6, SRZ ;  /* 0x0000000000067805 */ /* 0x000fe4000001ff00 */
[----:B------:R1:W2:Y:S01]  /*1f80*/  LDC.64 R2, c[0x4][R0] ;  /* 0x0100000000027b82 */ /* 0x0002a20000000a00 */
[----:B0-----:R-:W-:Y:S02]  /*1f90*/  IMAD.U32 R4, RZ, RZ, UR4 ;  /* 0x00000004ff047e24 */ /* 0x001fe4000f8e00ff */
[----:B-1----:R-:W-:-:S07]  /*1fa0*/  IMAD.U32 R5, RZ, RZ, UR5 ;  /* 0x00000005ff057e24 */ /* 0x002fce000f8e00ff */
[----:B------:R-:W-:-:S07]  /*1fb0*/  LEPC R20, `(.L_x_37) ;  /* 0x000000001014794e */ /* 0x000fce0000000000 */
[----:B--2---:R-:W-:Y:S05]  /*1fc0*/  CALL.ABS.NOINC R2 ;  /* 0x0000000002007343 */ /* 0x004fea0003c00000 */
.L_x_37:
[----:B------:R-:W-:Y:S05]  /*1fd0*/  EXIT ;  /* 0x000000000000794d */ /* 0x000fea0003800000 */
.L_x_38:
[----:B------:R-:W-:-:S00]  /*1fe0*/  BRA `(.L_x_38) ;  /* 0xfffffffc00fc7947 */ /* 0x000fc0000383ffff */
[----:B------:R-:W-:-:S00]  /*1ff0*/  NOP ;  /* 0x0000000000007918 */ /* 0x000fc00000000000 */
        /* <DEDUP_REMOVED lines=8> */
.L_x_78:


//--------------------- .text._Z10printArrayIdEvPT_m --------------------------
	.section	.text._Z10printArrayIdEvPT_m,"ax",@progbits
	.align	128
        .global         _Z10printArrayIdEvPT_m
        .type           _Z10printArrayIdEvPT_m,@function
        .size           _Z10printArrayIdEvPT_m,(.L_x_79 - _Z10printArrayIdEvPT_m)
        .other          _Z10printArrayIdEvPT_m,@"STO_CUDA_ENTRY STV_DEFAULT"
_Z10printArrayIdEvPT_m:
.text._Z10printArrayIdEvPT_m:
        /* <DEDUP_REMOVED lines=18> */
.L_x_39:
[----:B------:R-:W0:Y:S02]  /*0120*/  LDCU.64 UR6, c[0x0][0x388] ;  /* 0x00007100ff0677ac */ /* 0x000e240008000a00 */
[----:B0-----:R-:W-:-:S04]  /*0130*/  UISETP.NE.U32.AND UP0, UPT, UR6, URZ, UPT ;  /* 0x000000ff0600728c */ /* 0x001fc8000bf05070 */
[----:B------:R-:W-:-:S09]  /*0140*/  UISETP.NE.AND.EX UP0, UPT, UR7, URZ, UPT, UP0 ;  /* 0x000000ff0700728c */ /* 0x000fd2000bf05300 */
[----:B------:R-:W-:Y:S05]  /*0150*/  BRA.U !UP0, `(.L_x_40) ;  /* 0x0000001d08dc7547 */ /* 0x000fea000b800000 */
[----:B------:R-:W0:Y:S01]  /*0160*/  LDC.64 R28, c[0x0][0x358] ;  /* 0x0000d600ff1c7b82 */ /* 0x000e220000000a00 */
[----:B------:R-:W-:Y:S01]  /*0170*/  UISETP.GE.U32.AND UP0, UPT, UR6, 0x10, UPT ;  /* 0x000000100600788c */ /* 0x000fe2000bf06070 */
[----:B------:R-:W-:Y:S02]  /*0180*/  IMAD.MOV.U32 R23, RZ, RZ, RZ ;  /* 0x000000ffff177224 */ /* 0x000fe400078e00ff */
[----:B------:R-:W-:Y:S01]  /*0190*/  IMAD.MOV.U32 R24, RZ, RZ, RZ ;  /* 0x000000ffff187224 */ /* 0x000fe200078e00ff */
[----:B------:R-:W-:-:S09]  /*01a0*/  UISETP.GE.U32.AND.EX UP0, UPT, UR7, URZ, UPT, UP0 ;  /* 0x000000ff0700728c */ /* 0x000fd2000bf06100 */
[----:B------:R-:W-:Y:S05]  /*01b0*/  BRA.U !UP0, `(.L_x_41) ;  /* 0x0000000d08687547 */ /* 0x000fea000b800000 */
[----:B------:R-:W1:Y:S01]  /*01c0*/  LDCU.64 UR4, c[0x0][0x380] ;  /* 0x00007000ff0477ac */ /* 0x000e620008000a00 */
[----:B------:R-:W-:Y:S01]  /*01d0*/  BSSY.RECONVERGENT B6, `(.L_x_41) ;  /* 0x00000d8000067945 */ /* 0x000fe20003800200 */
[----:B------:R-:W2:Y:S01]  /*01e0*/  LDCU UR7, c[0x0][0x38c] ;  /* 0x00007180ff0777ac */ /* 0x000ea20008000800 */
[----:B------:R-:W-:-:S06]  /*01f0*/  ULOP3.LUT UR6, UR6, 0xfffffff0, URZ, 0xc0, !UPT ;  /* 0xfffffff006067892 */ /* 0x000fcc000f8ec0ff */
[----:B------:R-:W-:Y:S02]  /*0200*/  IMAD.U32 R23, RZ, RZ, UR6 ;  /* 0x00000006ff177e24 */ /* 0x000fe4000f8e00ff */
[----:B------:R-:W-:Y:S01]  /*0210*/  IMAD.U32 R25, RZ, RZ, UR6 ;  /* 0x00000006ff197e24 */ /* 0x000fe2000f8e00ff */
[----:B-1----:R-:W-:-:S04]  /*0220*/  UIADD3 UR4, UP0, UPT, UR4, 0x40, URZ ;  /* 0x0000004004047890 */ /* 0x002fc8000ff1e0ff */
[----:B------:R-:W-:Y:S01]  /*0230*/  UIADD3.X UR5, UPT, UPT, URZ, UR5, URZ, UP0, !UPT ;  /* 0x00000005ff057290 */ /* 0x000fe200087fe4ff */
[----:B--2---:R-:W-:Y:S02]  /*0240*/  IMAD.U32 R24, RZ, RZ, UR7 ;  /* 0x00000007ff187e24 */ /* 0x004fe4000f8e00ff */
[----:B------:R-:W-:Y:S02]  /*0250*/  IMAD.U32 R26, RZ, RZ, UR7 ;  /* 0x00000007ff1a7e24 */ /* 0x000fe4000f8e00ff */
[----:B------:R-:W-:Y:S02]  /*0260*/  IMAD.U32 R16, RZ, RZ, UR4 ;  /* 0x00000004ff107e24 */ /* 0x000fe4000f8e00ff */
[----:B------:R-:W-:-:S07]  /*0270*/  IMAD.U32 R17, RZ, RZ, UR5 ;  /* 0x00000005ff117e24 */ /* 0x000fce000f8e00ff */
.L_x_58:
[----:B0-----:R-:W-:Y:S02]  /*0280*/  R2UR UR4, R28 ;  /* 0x000000001c0472ca */ /* 0x001fe400000e0000 */
[----:B------:R-:W-:-:S13]  /*0290*/  R2UR UR5, R29 ;  /* 0x000000001d0572ca */ /* 0x000fda00000e0000 */
[----:B------:R-:W2:Y:S01]  /*02a0*/  LDG.E.64 R10, desc[UR4][R16.64+-0x40] ;  /* 0xffffc004100a7981 */ /* 0x000ea2000c1e1b00 */
[----:B------:R-:W0:Y:S01]  /*02b0*/  LDCU UR4, c[0x0][0x2f8] ;  /* 0x00005f00ff0477ac */ /* 0x000e220008000800 */
[----:B------:R-:W-:Y:S01]  /*02c0*/  MOV R8, 0x0 ;  /* 0x0000000000087802 */ /* 0x000fe20000000f00 */
[----:B------:R-:W-:Y:S01]  /*02d0*/  IMAD.MOV.U32 R6, RZ, RZ, R18 ;  /* 0x000000ffff067224 */ /* 0x000fe200078e0012 */
[----:B------:R-:W-:Y:S01]  /*02e0*/  IADD3 R25, P0, PT, R25, -0x10, RZ ;  /* 0xfffffff019197810 */ /* 0x000fe20007f1e0ff */
[----:B------:R-:W-:-:S03]  /*02f0*/  IMAD.MOV.U32 R7, RZ, RZ, R2 ;  /* 0x000000ffff077224 */ /* 0x000fc600078e0002 */
[----:B------:R-:W1:Y:S01]  /*0300*/  LDC.64 R8, c[0x4][R8] ;  /* 0x0100000008087b82 */ /* 0x000e620000000a00 */
[----:B------:R-:W-:Y:S02]  /*0310*/  IADD3.X R26, PT, PT, R26, -0x1, RZ, P0, !PT ;  /* 0xffffffff1a1a7810 */ /* 0x000fe400007fe4ff */
[----:B------:R-:W-:-:S04]  /*0320*/  ISETP.NE.U32.AND P0, PT, R25, RZ, PT ;  /* 0x000000ff1900720c */ /* 0x000fc80003f05070 */
[----:B------:R-:W-:Y:S01]  /*0330*/  ISETP.NE.AND.EX P0, PT, R26, RZ, PT, P0 ;  /* 0x000000ff1a00720c */ /* 0x000fe20003f05300 */
[----:B0-----:R-:W-:Y:S01]  /*0340*/  VIADD R19, R18, -UR4 ;  /* 0x8000000412137c36 */ /* 0x001fe20008000000 */
[----:B------:R-:W0:Y:S02]  /*0350*/  LDCU.64 UR4, c[0x4][0x10] ;  /* 0x01000200ff0477ac */ /* 0x000e240008000a00 */
[----:B------:R-:W-:Y:S01]  /*0360*/  P2R R27, PR, RZ, 0x1 ;  /* 0x00000001ff1b7803 */ /* 0x000fe20000000000 */
[----:B0-----:R-:W-:Y:S02]  /*0370*/  IMAD.U32 R4, RZ, RZ, UR4 ;  /* 0x00000004ff047e24 */ /* 0x001fe4000f8e00ff */
[----:B------:R-:W-:Y:S01]  /*0380*/  IMAD.U32 R5, RZ, RZ, UR5 ;  /* 0x00000005ff057e24 */ /* 0x000fe2000f8e00ff */
[----:B-12---:R0:W-:Y:S06]  /*0390*/  STL.64 [R19], R10 ;  /* 0x0000000a13007387 */ /* 0x0061ec0000100a00 */
[----:B------:R-:W-:-:S07]  /*03a0*/  LEPC R20, `(.L_x_42) ;  /* 0x000000001014794e */ /* 0x000fce0000000000 */
[----:B0-----:R-:W-:Y:S05]  /*03b0*/  CALL.ABS.NOINC R8 ;  /* 0x0000000008007343 */ /* 0x001fea0003c00000 */
.L_x_42:
[----:B------:R-:W-:Y:S02]  /*03c0*/  R2UR UR4, R28 ;  /* 0x000000001c0472ca */ /* 0x000fe400000e0000 */
[----:B------:R-:W-:-:S13]  /*03d0*/  R2UR UR5, R29 ;  /* 0x000000001d0572ca */ /* 0x000fda00000e0000 */
[----:B------:R-:W2:Y:S01]  /*03e0*/  LDG.E.64 R10, desc[UR4][R16.64+-0x38] ;  /* 0xffffc804100a7981 */ /* 0x000ea2000c1e1b00 */
        /* <DEDUP_REMOVED lines=10> */
.L_x_43:
[----:B------:R-:W-:Y:S02]  /*0490*/  R2UR UR4, R28 ;  /* 0x000000001c0472ca */ /* 0x000fe400000e0000 */
[----:B------:R-:W-:-:S13]  /*04a0*/  R2UR UR5, R29 ;  /* 0x000000001d0572ca */ /* 0x000fda00000e0000 */
[----:B------:R-:W2:Y:S01]  /*04b0*/  LDG.E.64 R10, desc[UR4][R16.64+-0x30] ;  /* 0xffffd004100a7981 */ /* 0x000ea2000c1e1b00 */
[----:B------:R0:W1:Y:S01]  /*04c0*/  LDC.64 R8, c[0x4][R22] ;  /* 0x0100000016087b82 */ /* 0x0000620000000a00 */
[----:B------:R-:W3:Y:S01]  /*04d0*/  LDCU.64 UR4, c[0x4][0x10] ;  /* 0x01000200ff0477ac */ /* 0x000ee20008000a00 */
[----:B------:R-:W-:Y:S02]  /*04e0*/  IMAD.MOV.U32 R6, RZ, RZ, R18 ;  /* 0x000000ffff067224 */ /* 0x000fe400078e0012 */
[----:B------:R-:W-:Y:S02]  /*04f0*/  IMAD.MOV.U32 R7, RZ, RZ, R2 ;  /* 0x000000ffff077224 */ /* 0x000fe400078e0002 */
[----:B---3--:R-:W-:Y:S02]  /*0500*/  IMAD.U32 R4, RZ, RZ, UR4 ;  /* 0x00000004ff047e24 */ /* 0x008fe4000f8e00ff */
[----:B------:R-:W-:Y:S01]  /*0510*/  IMAD.U32 R5, RZ, RZ, UR5 ;  /* 0x00000005ff057e24 */ /* 0x000fe2000f8e00ff */
[----:B-12---:R0:W-:Y:S06]  /*0520*/  STL.64 [R19], R10 ;  /* 0x0000000a13007387 */ /* 0x0061ec0000100a00 */
[----:B------:R-:W-:-:S07]  /*0530*/  LEPC R20, `(.L_x_44) ;  /* 0x000000001014794e */ /* 0x000fce0000000000 */
[----:B0-----:R-:W-:Y:S05]  /*0540*/  CALL.ABS.NOINC R8 ;  /* 0x0000000008007343 */ /* 0x001fea0003c00000 */
.L_x_44:
        /* <DEDUP_REMOVED lines=12> */
.L_x_45:
        /* <DEDUP_REMOVED lines=12> */
.L_x_46:
        /* <DEDUP_REMOVED lines=12> */
.L_x_47:
        /* <DEDUP_REMOVED lines=12> */
.L_x_48:
        /* <DEDUP_REMOVED lines=12> */
.L_x_49:
        /* <DEDUP_REMOVED lines=12> */
.L_x_50:
        /* <DEDUP_REMOVED lines=12> */
.L_x_51:
        /* <DEDUP_REMOVED lines=12> */
.L_x_52:
        /* <DEDUP_REMOVED lines=12> */
.L_x_53:
        /* <DEDUP_REMOVED lines=12> */
.L_x_54:
        /* <DEDUP_REMOVED lines=12> */
.L_x_55:
        /* <DEDUP_REMOVED lines=12> */
.L_x_56:
        /* <DEDUP_REMOVED lines=12> */
.L_x_57:
[----:B------:R-:W-:Y:S02]  /*0f10*/  ISETP.NE.AND P6, PT, R27, RZ, PT ;  /* 0x000000ff1b00720c */ /* 0x000fe40003fc5270 */
[----:B------:R-:W-:-:S05]  /*0f20*/  IADD3 R16, P0, PT, R16, 0x80, RZ ;  /* 0x0000008010107810 */ /* 0x000fca0007f1e0ff */
[----:B------:R-:W-:-:S06]  /*0f30*/  IMAD.X R17, RZ, RZ, R17, P0 ;  /* 0x000000ffff117224 */ /* 0x000fcc00000e0611 */
[----:B------:R-:W-:Y:S05]  /*0f40*/  @P6 BRA `(.L_x_58) ;  /* 0xfffffff000cc6947 */ /* 0x000fea000383ffff */
[----:B------:R-:W-:Y:S05]  /*0f50*/  BSYNC.RECONVERGENT B6 ;  /* 0x0000000000067941 */ /* 0x000fea0003800200 */
.L_x_41:
[----:B------:R-:W1:Y:S01]  /*0f60*/  LDC R19, c[0x0][0x388] ;  /* 0x0000e200ff137b82 */ /* 0x000e620000000800 */
[----:B------:R-:W-:Y:S01]  /*0f70*/  BSSY.RECONVERGENT B6, `(.L_x_40) ;  /* 0x0000115000067945 */ /* 0x000fe20003800200 */
[----:B-1----:R-:W-:-:S04]  /*0f80*/  LOP3.LUT R0, R19, 0xf, RZ, 0xc0, !PT ;  /* 0x0000000f13007812 */ /* 0x002fc800078ec0ff */
[----:B------:R-:W-:-:S04]  /*0f90*/  ISETP.NE.U32.AND P0, PT, R0, RZ, PT ;  /* 0x000000ff0000720c */ /* 0x000fc80003f05070 */
[----:B------:R-:W-:-:S13]  /*0fa0*/  ISETP.NE.AND.EX P0, PT, RZ, RZ, PT, P0 ;  /* 0x000000ffff00720c */ /* 0x000fda0003f05300 */
[----:B------:R-:W-:Y:S05]  /*0fb0*/  @!P0 BRA `(.L_x_59) ;  /* 0x0000001000408947 */ /* 0x000fea0003800000 */
[----:B------:R-:W-:Y:S02]  /*0fc0*/  ISETP.GE.U32.AND P0, PT, R0, 0x8, PT ;  /* 0x000000080000780c */ /* 0x000fe40003f06070 */
[----:B------:R-:W-:Y:S02]  /*0fd0*/  LOP3.LUT R19, R19, 0x7, RZ, 0xc0, !PT ;  /* 0x0000000713137812 */ /* 0x000fe400078ec0ff */
[----:B------:R-:W-:-:S13]  /*0fe0*/  ISETP.GE.U32.AND.EX P0, PT, RZ, RZ, PT, P0 ;  /* 0x000000ffff00720c */ /* 0x000fda0003f06100 */
[----:B------:R-:W-:Y:S05]  /*0ff0*/  @!P0 BRA `(.L_x_60) ;  /* 0x0000000800648947 */ /* 0x000fea0003800000 */
[----:B------:R-:W1:Y:S01]  /*1000*/  LDCU.64 UR4, c[0x0][0x380] ;  /* 0x00007000ff0477ac */ /* 0x000e620008000a00 */
[----:B------:R-:W-:Y:S01]  /*1010*/  IMAD.SHL.U32 R17, R23, 0x8, RZ ;  /* 0x0000000817117824 */ /* 0x000fe200078e00ff */
[----:B0-----:R-:W-:Y:S02]  /*1020*/  R2UR UR6, R28 ;  /* 0x000000001c0672ca */ /* 0x001fe400000e0000 */
[----:B------:R-:W-:Y:S02]  /*1030*/  R2UR UR7, R29 ;  /* 0x000000001d0772ca */ /* 0x000fe400000e0000 */
[----:B------:R-:W-:Y:S02]  /*1040*/  SHF.L.U64.HI R24, R23, 0x3, R24 ;  /* 0x0000000317187819 */ /* 0x000fe40000010218 */
[----:B-1----:R-:W-:-:S04]  /*1050*/  IADD3 R10, P0, PT, R17, UR4, RZ ;  /* 0x00000004110a7c10 */ /* 0x002fc8000ff1e0ff */
[----:B------:R-:W-:Y:S01]  /*1060*/  IADD3.X R11, PT, PT, R24, UR5, RZ, P0, !PT ;  /* 0x00000005180b7c10 */ /* 0x000fe200087fe4ff */
[----:B------:R-:W0:Y:S05]  /*1070*/  LDCU.64 UR4, c[0x4][0x10] ;  /* 0x01000200ff0477ac */ /* 0x000e2a0008000a00 */
[----:B------:R-:W2:Y:S01]  /*1080*/  LDG.E.64 R10, desc[UR6][R10.64] ;  /* 0x000000060a0a7981 */ /* 0x000ea2000c1e1b00 */
[----:B------:R-:W-:Y:S01]  /*1090*/  MOV R16, 0x0 ;  /* 0x0000000000107802 */ /* 0x000fe20000000f00 */
[----:B------:R-:W-:Y:S02]  /*10a0*/  IMAD.MOV.U32 R6, RZ, RZ, R18 ;  /* 0x000000ffff067224 */ /* 0x000fe400078e0012 */
[----:B------:R-:W-:Y:S01]  /*10b0*/  IMAD.MOV.U32 R7, RZ, RZ, R2 ;  /* 0x000000ffff077224 */ /* 0x000fe200078e0002 */
[----:B------:R1:W3:Y:S01]  /*10c0*/  LDC.64 R8, c[0x4][R16] ;  /* 0x0100000010087b82 */ /* 0x0002e20000000a00 */
[----:B0-----:R-:W-:-:S02]  /*10d0*/  IMAD.U32 R4, RZ, RZ, UR4 ;  /* 0x00000004ff047e24 */ /* 0x001fc4000f8e00ff */
[----:B------:R-:W-:Y:S01]  /*10e0*/  IMAD.U32 R5, RZ, RZ, UR5 ;  /* 0x00000005ff057e24 */ /* 0x000fe2000f8e00ff */
[----:B--23--:R1:W-:Y:S06]  /*10f0*/  STL.64 [R1], R10 ;  /* 0x0000000a01007387 */ /* 0x00c3ec0000100a00 */
[----:B------:R-:W-:-:S07]  /*1100*/  LEPC R20, `(.L_x_61) ;  /* 0x000000001014794e */ /* 0x000fce0000000000 */
[----:B-1----:R-:W-:Y:S05]  /*1110*/  CALL.ABS.NOINC R8 ;  /* 0x0000000008007343 */ /* 0x002fea0003c00000 */
.L_x_61:
[----:B------:R-:W0:Y:S01]  /*1120*/  LDCU.64 UR4, c[0x0][0x380] ;  /* 0x00007000ff0477ac */ /* 0x000e220008000a00 */
[----:B------:R-:W-:Y:S02]  /*1130*/  IADD3 R10, P0, PT, R17, 0x8, RZ ;  /* 0x00000008110a7810 */ /* 0x000fe40007f1e0ff */
[----:B------:R-:W-:Y:S02]  /*1140*/  R2UR UR6, R28 ;  /* 0x000000001c0672ca */ /* 0x000fe400000e0000 */
[----:B------:R-:W-:Y:S01]  /*1150*/  LOP3.LUT R10, R10, 0xfffffff8, RZ, 0xc0, !PT ;  /* 0xfffffff80a0a7812 */ /* 0x000fe200078ec0ff */
[----:B------:R-:W-:Y:S01]  /*1160*/  IMAD.X R0, RZ, RZ, R24, P0 ;  /* 0x000000ffff007224 */ /* 0x000fe200000e0618 */
[----:B------:R-:W-:-:S04]  /*1170*/  R2UR UR7, R29 ;  /* 0x000000001d0772ca */ /* 0x000fc800000e0000 */
[----:B------:R-:W-:Y:S02]  /*1180*/  LOP3.LUT R0, R0, 0x7, RZ, 0xc0, !PT ;  /* 0x0000000700007812 */ /* 0x000fe400078ec0ff */
[----:B0-----:R-:W-:-:S04]  /*1190*/  IADD3 R10, P0, PT, R10, UR4, RZ ;  /* 0x000000040a0a7c10 */ /* 0x001fc8000ff1e0ff */
[----:B------:R-:W-:Y:S01]  /*11a0*/  IADD3.X R11, PT, PT, R0, UR5, RZ, P0, !PT ;  /* 0x00000005000b7c10 */ /* 0x000fe200087fe4ff */
[----:B------:R0:W1:Y:S01]  /*11b0*/  LDC.64 R8, c[0x4][R16] ;  /* 0x0100000010087b82 */ /* 0x0000620000000a00 */
[----:B------:R-:W2:Y:S04]  /*11c0*/  LDCU.64 UR4, c[0x4][0x10] ;  /* 0x01000200ff0477ac */ /* 0x000ea80008000a00 */
[----:B------:R-:W3:Y:S01]  /*11d0*/  LDG.E.64 R10, desc[UR6][R10.64] ;  /* 0x000000060a0a7981 */ /* 0x000ee2000c1e1b00 */
[----:B------:R-:W-:Y:S02]  /*11e0*/  IMAD.MOV.U32 R6, RZ, RZ, R18 ;  /* 0x000000ffff067224 */ /* 0x000fe400078e0012 */
[----:B------:R-:W-:Y:S02]  /*11f0*/  IMAD.MOV.U32 R7, RZ, RZ, R2 ;  /* 0x000000ffff077224 */ /* 0x000fe400078e0002 */
[----:B--2---:R-:W-:-:S02]  /*1200*/  IMAD.U32 R4, RZ, RZ, UR4 ;  /* 0x00000004ff047e24 */ /* 0x004fc4000f8e00ff */
[----:B------:R-:W-:Y:S01]  /*1210*/  IMAD.U32 R5, RZ, RZ, UR5 ;  /* 0x00000005ff057e24 */ /* 0x000fe2000f8e00ff */
[----:B-1-3--:R0:W-:Y:S06]  /*1220*/  STL.64 [R1], R10 ;  /* 0x0000000a01007387 */ /* 0x00a1ec0000100a00 */
[----:B------:R-:W-:-:S07]  /*1230*/  LEPC R20, `(.L_x_62) ;  /* 0x000000001014794e */ /* 0x000fce0000000000 */
[----:B0-----:R-:W-:Y:S05]  /*1240*/  CALL.ABS.NOINC R8 ;  /* 0x0000000008007343 */ /* 0x001fea0003c00000 */
.L_x_62:
        /* <DEDUP_REMOVED lines=19> */
.L_x_63:
        /* <DEDUP_REMOVED lines=19> */
.L_x_64:
        /* <DEDUP_REMOVED lines=19> */
.L_x_65:
        /* <DEDUP_REMOVED lines=19> */
.L_x_66:
        /* <DEDUP_REMOVED lines=19> */
.L_x_67:
        /* <DEDUP_REMOVED lines=9> */
[----:B------:R-:W0:Y:S01]  /*18d0*/  LDC.64 R16, c[0x4][R16] ;  /* 0x0100000010107b82 */ /* 0x000e220000000a00 */
[----:B------:R-:W1:Y:S04]  /*18e0*/  LDCU.64 UR4, c[0x4][0x10] ;  /* 0x01000200ff0477ac */ /* 0x000e680008000a00 */
[----:B------:R-:W2:Y:S01]  /*18f0*/  LDG.E.64 R8, desc[UR6][R8.64] ;  /* 0x0000000608087981 */ /* 0x000ea2000c1e1b00 */
[----:B------:R-:W-:Y:S02]  /*1900*/  IMAD.MOV.U32 R6, RZ, RZ, R18 ;  /* 0x000000ffff067224 */ /* 0x000fe400078e0012 */
[----:B------:R-:W-:Y:S02]  /*1910*/  IMAD.MOV.U32 R7, RZ, RZ, R2 ;  /* 0x000000ffff077224 */ /* 0x000fe400078e0002 */
[----:B-1----:R-:W-:-:S02]  /*1920*/  IMAD.U32 R4, RZ, RZ, UR4 ;  /* 0x00000004ff047e24 */ /* 0x002fc4000f8e00ff */
[----:B------:R-:W-:Y:S01]  /*1930*/  IMAD.U32 R5, RZ, RZ, UR5 ;  /* 0x00000005ff057e24 */ /* 0x000fe2000f8e00ff */
[----:B0-2---:R1:W-:Y:S06]  /*1940*/  STL.64 [R1], R8 ;  /* 0x0000000801007387 */ /* 0x0053ec0000100a00 */
[----:B------:R-:W-:-:S07]  /*1950*/  LEPC R20, `(.L_x_68) ;  /* 0x000000001014794e */ /* 0x000fce0000000000 */
[----:B-1----:R-:W-:Y:S05]  /*1960*/  CALL.ABS.NOINC R16 ;  /* 0x0000000010007343 */ /* 0x002fea0003c00000 */
.L_x_68:
[----:B------:R-:W-:Y:S02]  /*1970*/  VIADD R23, R23, 0x8 ;  /* 0x0000000817177836 */ /* 0x000fe40000000000 */
[----:B------:R-:W-:-:S07]  /*1980*/  IMAD.MOV.U32 R24, RZ, RZ, RZ ;  /* 0x000000ffff187224 */ /* 0x000fce00078e00ff */
.L_x_60:
[----:B------:R-:W-:-:S04]  /*1990*/  ISETP.NE.U32.AND P0, PT, R19, RZ, PT ;  /* 0x000000ff1300720c */ /* 0x000fc80003f05070 */
[----:B------:R-:W-:-:S13]  /*19a0*/  ISETP.NE.AND.EX P0, PT, RZ, RZ, PT, P0 ;  /* 0x000000ffff00720c */ /* 0x000fda0003f05300 */
[----:B------:R-:W-:Y:S05]  /*19b0*/  @!P0 BRA `(.L_x_59) ;  /* 0x0000000400c08947 */ /* 0x000fea0003800000 */
[----:B------:R-:W1:Y:S01]  /*19c0*/  LDCU UR4, c[0x0][0x388] ;  /* 0x00007100ff0477ac */ /* 0x000e620008000800 */
[----:B------:R-:W-:Y:S01]  /*19d0*/  ISETP.GE.U32.AND P0, PT, R19, 0x4, PT ;  /* 0x000000041300780c */ /* 0x000fe20003f06070 */
[----:B------:R-:W-:-:S03]  /*19e0*/  IMAD.MOV.U32 R19, RZ, RZ, RZ ;  /* 0x000000ffff137224 */ /* 0x000fc600078e00ff */
[----:B------:R-:W-:Y:S01]  /*19f0*/  ISETP.GE.U32.AND.EX P0, PT, RZ, RZ, PT, P0 ;  /* 0x000000ffff00720c */ /* 0x000fe20003f06100 */
[----:B-1----:R-:W-:-:S06]  /*1a00*/  ULOP3.LUT UR4, UR4, 0x3, URZ, 0xc0, !UPT ;  /* 0x0000000304047892 */ /* 0x002fcc000f8ec0ff */
[----:B------:R-:W-:-:S06]  /*1a10*/  IMAD.U32 R17, RZ, RZ, UR4 ;  /* 0x00000004ff117e24 */ /* 0x000fcc000f8e00ff */
        /* <DEDUP_REMOVED lines=19> */
.L_x_70:
        /* <DEDUP_REMOVED lines=19> */
.L_x_71:
        /* <DEDUP_REMOVED lines=19> */
.L_x_72:
        /* <DEDUP_REMOVED lines=19> */
.L_x_73:
[----:B------:R-:W-:Y:S02]  /*1ee0*/  VIADD R23, R23, 0x4 ;  /* 0x0000000417177836 */ /* 0x000fe40000000000 */
[----:B------:R-:W-:-:S07]  /*1ef0*/  IMAD.MOV.U32 R24, RZ, RZ, RZ ;  /* 0x000000ffff187224 */ /* 0x000fce00078e00ff */
.L_x_69:
[----:B------:R-:W-:-:S04]  /*1f00*/  ISETP.NE.U32.AND P0, PT, R17, RZ, PT ;  /* 0x000000ff1100720c */ /* 0x000fc80003f05070 */
[----:B------:R-:W-:-:S13]  /*1f10*/  ISETP.NE.AND.EX P0, PT, R19, RZ, PT, P0 ;  /* 0x000000ff1300720c */ /* 0x000fda0003f05300 */
[----:B------:R-:W-:Y:S05]  /*1f20*/  @!P0 BRA `(.L_x_59) ;  /* 0x0000000000648947 */ /* 0x000fea0003800000 */
.L_x_75:
[----:B------:R-:W1:Y:S01]  /*1f30*/  LDCU.64 UR4, c[0x0][0x380] ;  /* 0x00007000ff0477ac */ /* 0x000e620008000a00 */
[----:B0-----:R-:W-:Y:S02]  /*1f40*/  R2UR UR6, R28 ;  /* 0x000000001c0672ca */ /* 0x001fe400000e0000 */
[----:B------:R-:W-:Y:S02]  /*1f50*/  R2UR UR7, R29 ;  /* 0x000000001d0772ca */ /* 0x000fe400000e0000 */
[----:B-1----:R-:W-:-:S04]  /*1f60*/  LEA R10, P0, R23, UR4, 0x3 ;  /* 0x00000004170a7c11 */ /* 0x002fc8000f8018ff */
[----:B------:R-:W-:Y:S01]  /*1f70*/  LEA.HI.X R11, R23, UR5, R24, 0x3, P0 ;  /* 0x00000005170b7c11 */ /* 0x000fe200080f1c18 */
[----:B------:R-:W0:Y:S06]  /*1f80*/  LDCU.64 UR4, c[0x4][0x10] ;  /* 0x01000200ff0477ac */ /* 0x000e2c0008000a00 */
[----:B------:R-:W2:Y:S01]  /*1f90*/  LDG.E.64 R10, desc[UR6][R10.64] ;  /* 0x000000060a0a7981 */ /* 0x000ea2000c1e1b00 */
[----:B------:R-:W-:Y:S01]  /*1fa0*/  MOV R8, 0x0 ;  /* 0x0000000000087802 */ /* 0x000fe20000000f00 */
[----:B------:R-:W-:Y:S01]  /*1fb0*/  IMAD.MOV.U32 R6, RZ, RZ, R18 ;  /* 0x000000ffff067224 */ /* 0x000fe200078e0012 */
[----:B------:R-:W-:Y:S01]  /*1fc0*/  IADD3 R17, P0, PT, R17, -0x1, RZ ;  /* 0xffffffff11117810 */ /* 0x000fe20007f1e0ff */
[----:B------:R-:W-:-:S03]  /*1fd0*/  IMAD.MOV.U32 R7, RZ, RZ, R2 ;  /* 0x000000ffff077224 */ /* 0x000fc600078e0002 */
[----:B------:R-:W1:Y:S01]  /*1fe0*/  LDC.64 R8, c[0x4][R8] ;  /* 0x0100000008087b82 */ /* 0x000e620000000a00 */
[----:B------:R-:W-:Y:S02]  /*1ff0*/  IADD3.X R19, PT, PT, R19, -0x1, RZ, P0, !PT ;  /* 0xffffffff13137810 */ /* 0x000fe400007fe4ff */
[----:B------:R-:W-:Y:S01]  /*2000*/  ISETP.NE.U32.AND P0, PT, R17, RZ, PT ;  /* 0x000000ff1100720c */ /* 0x000fe20003f05070 */
[----:B0-----:R-:W-:-:S03]  /*2010*/  IMAD.U32 R4, RZ, RZ, UR4 ;  /* 0x00000004ff047e24 */ /* 0x001fc6000f8e00ff */
[----:B------:R-:W-:Y:S01]  /*2020*/  ISETP.NE.AND.EX P0, PT, R19, RZ, PT, P0 ;  /* 0x000000ff1300720c */ /* 0x000fe20003f05300 */
[----:B------:R-:W-:-:S03]  /*2030*/  IMAD.U32 R5, RZ, RZ, UR5 ;  /* 0x00000005ff057e24 */ /* 0x000fc6000f8e00ff */
[----:B------:R-:W-:Y:S01]  /*2040*/  P2R R16, PR, RZ, 0x1 ;  /* 0x00000001ff107803 */ /* 0x000fe20000000000 */
[----:B-12---:R0:W-:Y:S08]  /*2050*/  STL.64 [R1], R10 ;  /* 0x0000000a01007387 */ /* 0x0061f00000100a00 */
[----:B------:R-:W-:-:S07]  /*2060*/  LEPC R20, `(.L_x_74) ;  /* 0x000000001014794e */ /* 0x000fce0000000000 */
[----:B0-----:R-:W-:Y:S05]  /*2070*/  CALL.ABS.NOINC R8 ;  /* 0x0000000008007343 */ /* 0x001fea0003c00000 */
.L_x_74:
[----:B------:R-:W-:Y:S01]  /*2080*/  ISETP.NE.AND P6, PT, R16, RZ, PT ;  /* 0x000000ff1000720c */ /* 0x000fe20003fc5270 */
[----:B------:R-:W-:Y:S02]  /*2090*/  VIADD R23, R23, 0x1 ;  /* 0x0000000117177836 */ /* 0x000fe40000000000 */
[----:B------:R-:W-:-:S10]  /*20a0*/  IMAD.MOV.U32 R24, RZ, RZ, RZ ;  /* 0x000000ffff187224 */ /* 0x000fd400078e00ff */
[----:B------:R-:W-:Y:S05]  /*20b0*/  @P6 BRA `(.L_x_75) ;  /* 0xfffffffc009c6947 */ /* 0x000fea000383ffff */
.L_x_59:
[----:B------:R-:W-:Y:S05]  /*20c0*/  BSYNC.RECONVERGENT B6 ;  /* 0x0000000000067941 */ /* 0x000fea0003800200 */
.L_x_40:
[----:B------:R-:W-:Y:S01]  /*20d0*/  MOV R0, 0x0 ;  /* 0x0000000000007802 */ /* 0x000fe20000000f00 */
[----:B------:R-:W1:Y:S01]  /*20e0*/  LDCU.64 UR4, c[0x4][0x18] ;  /* 0x01000300ff0477ac */ /* 0x000e620008000a00 */
[----:B------:R-:W-:Y:S02]  /*20f0*/  CS2R R6, SRZ ;  /* 0x0000000000067805 */ /* 0x000fe4000001ff00 */
[----:B------:R2:W3:Y:S01]  /*2100*/  LDC.64 R2, c[0x4][R0] ;  /* 0x0100000000027b82 */ /* 0x0004e20000000a00 */
[----:B-1----:R-:W-:Y:S02]  /*2110*/  IMAD.U32 R4, RZ, RZ, UR4 ;  /* 0x00000004ff047e24 */ /* 0x002fe4000f8e00ff */
[----:B--2---:R-:W-:-:S07]  /*2120*/  IMAD.U32 R5, RZ, RZ, UR5 ;  /* 0x00000005ff057e24 */ /* 0x004fce000f8e00ff */
[----:B------:R-:W-:-:S07]  /*2130*/  LEPC R20, `(.L_x_76) ;  /* 0x000000001014794e */ /* 0x000fce0000000000 */
[----:B0--3--:R-:W-:Y:S05]  /*2140*/  CALL.ABS.NOINC R2 ;  /* 0x0000000002007343 */ /* 0x009fea0003c00000 */
.L_x_76:
[----:B------:R-:W-:Y:S05]  /*2150*/  EXIT ;  /* 0x000000000000794d */ /* 0x000fea0003800000 */
.L_x_77:
        /* <DEDUP_REMOVED lines=10> */
.L_x_79:


//--------------------- .nv.global.init           --------------------------
	.section	.nv.global.init,"aw",@progbits
.nv.global.init:
	.type		$str$2,@object
	.size		$str$2,($str$1 - $str$2)
$str$2:
        /*0000*/ 	.byte	0x0a, 0x00
	.type		$str$1,@object
	.size		$str$1,($str - $str$1)
$str$1:
        /*0002*/ 	.byte	0x25, 0x6c, 0x66, 0x20, 0x00
	.type		$str,@object
	.size		$str,(.L_0 - $str)
$str:
        /*0007*/ 	.byte	0x67, 0x70, 0x75, 0x20, 0x76, 0x20, 0x3d, 0x20, 0x00
.L_0:


//--------------------- .nv.shared.reserved.0     --------------------------
	.section	.nv.shared.reserved.0,"aw",@nobits
	.weak		__nv_reservedSMEM_offset_0_alias
	.size		__nv_reservedSMEM_offset_0_alias, 0, 64
	.other		__nv_reservedSMEM_offset_0_alias,@"STO_CUDA_RESERVED_SHARED STV_DEFAULT"
__nv_reservedSMEM_offset_0_alias:
	.zero		0
	.zero		64


//--------------------- .nv.constant0._Z16call_printVectorIN4simt10containers6vectorIdNS0_17managed_allocatorIdEEEEEvPT_ --------------------------
	.section	.nv.constant0._Z16call_printVectorIN4simt10containers6vectorIdNS0_17managed_allocatorIdEEEEEvPT_,"a",@progbits
	.sectionflags	@""
	.align	4
.nv.constant0._Z16call_printVectorIN4simt10containers6vectorIdNS0_17managed_allocatorIdEEEEEvPT_:
	.zero		904


//--------------------- .nv.constant0._Z10printArrayIdEvPT_m --------------------------
	.section	.nv.constant0._Z10printArrayIdEvPT_m,"a",@progbits
	.sectionflags	@""
	.align	4
.nv.constant0._Z10printArrayIdEvPT_m:
	.zero		912


//--------------------- SYMBOLS --------------------------

	.type		.nv.reservedSmem.offset0,@object
	.size		.nv.reservedSmem.offset0,0x4
	.type		vprintf,@function
